def attn_fwd(
    Q,
    K,
    V,
    Out,
    Lse,
    sm_scale,
    stride_qz,
    stride_qh,
    stride_qm,
    stride_qk,
    stride_kz,
    stride_kh,
    stride_kn,
    stride_kk,
    stride_vz,
    stride_vh,
    stride_vn,
    stride_vk,
    stride_oz,
    stride_oh,
    stride_om,
    stride_ok,
    seqlen_q,
    seqlen_k,
    BLOCK_M: tl.constexpr,
    BLOCK_N: tl.constexpr,
    HEAD_DIM: tl.constexpr,
    CAUSAL: tl.constexpr,
):
    start_m = tl.program_id(0)
    off_hz = tl.program_id(1)
    q_off = off_hz * stride_qh
    k_off = off_hz * stride_kh
    v_off = off_hz * stride_vh
    offs_m = start_m * BLOCK_M + tl.arange(0, BLOCK_M)
    offs_d = tl.arange(0, HEAD_DIM)
    offs_n = tl.arange(0, BLOCK_N)
    q_ptrs = Q + q_off + offs_m[:, None] * stride_qm + offs_d[None, :] * stride_qk
    k_ptrs = K + k_off + offs_d[:, None] * stride_kk + offs_n[None, :] * stride_kn
    v_ptrs = V + v_off + offs_n[:, None] * stride_vn + offs_d[None, :] * stride_vk
    m_i = tl.full([BLOCK_M], float("-inf"), dtype=tl.float32)
    l_i = tl.zeros([BLOCK_M], dtype=tl.float32) + 1.0
    acc = tl.zeros([BLOCK_M, HEAD_DIM], dtype=tl.float32)
    q = tl.load(q_ptrs)
    acc, l_i, m_i = _attn_fwd_inner(
        acc,
        l_i,
        m_i,
        q,
        k_ptrs,
        v_ptrs,
        sm_scale,
        stride_kn,
        stride_vn,
        start_m,
        seqlen_k,
        BLOCK_M,
        BLOCK_N,
        HEAD_DIM,
        CAUSAL,
    )
    acc = acc / l_i[:, None]
    lse = m_i + tl.math.log2(l_i) / 1.4426950408889634
    o_ptrs = (
        Out
        + off_hz * stride_oh
        + offs_m[:, None] * stride_om
        + offs_d[None, :] * stride_ok
    )
    tl.store(o_ptrs, acc.to(Out.dtype.element_ty))
    tl.store(Lse + off_hz * seqlen_q + offs_m, lse)

# config = {"BLOCK_M": 32, "BLOCK_N": 128, "HEAD_DIM": 32, "arch": "sm_100", "causal": true, "dtype": "fp8e4m3", "num_stages": 2, "num_warps": 8}
# arch = sm_100


// ===== COMPILED SASS (sm_100a) =====

	.target	sm_100a

	.elftype	@"ET_EXEC"


//--------------------- .note.nv.tkinfo           --------------------------
	.section	.note.nv.tkinfo,"",@"SHT_NOTE"
	.sectionflags	@"SHF_NOTE_NV_TKINFO"
	.tkinfo
        /*0018*/ 	.word	0x00000081
        /*0030*/ 	.string	""
        /*0030*/ 	.string	"ptxas-blackwell"
        /*0030*/ 	.string	"Cuda compilation tools, release 12.9, V12.9.86"
        /*0030*/ 	.string	"Build cuda_12.9.r12.9/compiler.36037853_0"
        /*0030*/ 	.string	"-v  -suppress-debug-info  -lineinfo  -arch sm_100a "



//--------------------- .note.nv.cuver            --------------------------
	.section	.note.nv.cuver,"",@"SHT_NOTE"
	.sectionflags	@"SHF_NOTE_NV_CUVER"
        /*0018*/ 	.short	0x0001
        /*001a*/ 	.short	0x0064
        /*001c*/ 	.short	0x0001
        /*001e*/ 	.short	0x0000
        /*0020*/ 	.short	0x0001
        /*0022*/ 	.short	0x0000


//--------------------- .nv.info                  --------------------------
	.section	.nv.info,"",@"SHT_CUDA_INFO"
	.align	4


	//----- nvinfo : EIATTR_REGCOUNT
	.align		4
        /*0000*/ 	.byte	0x04, 0x2f
        /*0002*/ 	.short	(.L_2 - .L_1)
	.align		4
.L_1:
        /*0004*/ 	.word	index@(attn_fwd)
        /*0008*/ 	.word	0x000000fc


	//----- nvinfo : EIATTR_FRAME_SIZE
	.align		4
.L_2:
        /*000c*/ 	.byte	0x04, 0x11
        /*000e*/ 	.short	(.L_4 - .L_3)
	.align		4
.L_3:
        /*0010*/ 	.word	index@(attn_fwd)
        /*0014*/ 	.word	0x00000000


	//----- nvinfo : EIATTR_MIN_STACK_SIZE
	.align		4
.L_4:
        /*0018*/ 	.byte	0x04, 0x12
        /*001a*/ 	.short	(.L_6 - .L_5)
	.align		4
.L_5:
        /*001c*/ 	.word	index@(attn_fwd)
        /*0020*/ 	.word	0x00000000
.L_6:


//--------------------- .nv.info.attn_fwd         --------------------------
	.section	.nv.info.attn_fwd,"",@"SHT_CUDA_INFO"
	.sectionflags	@""
	.align	4


	//----- nvinfo : EIATTR_CUDA_API_VERSION
	.align		4
        /*0000*/ 	.byte	0x04, 0x37
        /*0002*/ 	.short	(.L_8 - .L_7)
.L_7:
        /*0004*/ 	.word	0x00000081


	//----- nvinfo : EIATTR_KPARAM_INFO
	.align		4
.L_8:
        /*0008*/ 	.byte	0x04, 0x17
        /*000a*/ 	.short	(.L_10 - .L_9)
.L_9:
        /*000c*/ 	.word	0x00000000
        /*0010*/ 	.short	0x0019
        /*0012*/ 	.short	0x0080
        /*0014*/ 	.byte	0x00, 0xf4, 0x21, 0x00


	//----- nvinfo : EIATTR_KPARAM_INFO
	.align		4
.L_10:
        /*0018*/ 	.byte	0x04, 0x17
        /*001a*/ 	.short	(.L_12 - .L_11)
.L_11:
        /*001c*/ 	.word	0x00000000
        /*0020*/ 	.short	0x0018
        /*0022*/ 	.short	0x0078
        /*0024*/ 	.byte	0x00, 0xf4, 0x21, 0x00


	//----- nvinfo : EIATTR_KPARAM_INFO
	.align		4
.L_12:
        /*0028*/ 	.byte	0x04, 0x17
        /*002a*/ 	.short	(.L_14 - .L_13)
.L_13:
        /*002c*/ 	.word	0x00000000
        /*0030*/ 	.short	0x0017
        /*0032*/ 	.short	0x0070
        /*0034*/ 	.byte	0x00, 0xf0, 0x11, 0x00


	//----- nvinfo : EIATTR_KPARAM_INFO
	.align		4
.L_14:
        /*0038*/ 	.byte	0x04, 0x17
        /*003a*/ 	.short	(.L_16 - .L_15)
.L_15:
        /*003c*/ 	.word	0x00000000
        /*0040*/ 	.short	0x0016
        /*0042*/ 	.short	0x006c
        /*0044*/ 	.byte	0x00, 0xf0, 0x11, 0x00


	//----- nvinfo : EIATTR_KPARAM_INFO
	.align		4
.L_16:
        /*0048*/ 	.byte	0x04, 0x17
        /*004a*/ 	.short	(.L_18 - .L_17)
.L_17:
        /*004c*/ 	.word	0x00000000
        /*0050*/ 	.short	0x0015
        /*0052*/ 	.short	0x0068
        /*0054*/ 	.byte	0x00, 0xf0, 0x11, 0x00


	//----- nvinfo : EIATTR_KPARAM_INFO
	.align		4
.L_18:
        /*0058*/ 	.byte	0x04, 0x17
        /*005a*/ 	.short	(.L_20 - .L_19)
.L_19:
        /*005c*/ 	.word	0x00000000
        /*0060*/ 	.short	0x0014
        /*0062*/ 	.short	0x0064
        /*0064*/ 	.byte	0x00, 0xf0, 0x11, 0x00


	//----- nvinfo : EIATTR_KPARAM_INFO
	.align		4
.L_20:
        /*0068*/ 	.byte	0x04, 0x17
        /*006a*/ 	.short	(.L_22 - .L_21)
.L_21:
        /*006c*/ 	.word	0x00000000
        /*0070*/ 	.short	0x0013
        /*0072*/ 	.short	0x0060
        /*0074*/ 	.byte	0x00, 0xf0, 0x11, 0x00


	//----- nvinfo : EIATTR_KPARAM_INFO
	.align		4
.L_22:
        /*0078*/ 	.byte	0x04, 0x17
        /*007a*/ 	.short	(.L_24 - .L_23)
.L_23:
        /*007c*/ 	.word	0x00000000
        /*0080*/ 	.short	0x0012
        /*0082*/ 	.short	0x005c
        /*0084*/ 	.byte	0x00, 0xf0, 0x11, 0x00


	//----- nvinfo : EIATTR_KPARAM_INFO
	.align		4
.L_24:
        /*0088*/ 	.byte	0x04, 0x17
        /*008a*/ 	.short	(.L_26 - .L_25)
.L_25:
        /*008c*/ 	.word	0x00000000
        /*0090*/ 	.short	0x0011
        /*0092*/ 	.short	0x0058
        /*0094*/ 	.byte	0x00, 0xf0, 0x11, 0x00


	//----- nvinfo : EIATTR_KPARAM_INFO
	.align		4
.L_26:
        /*0098*/ 	.byte	0x04, 0x17
        /*009a*/ 	.short	(.L_28 - .L_27)
.L_27:
        /*009c*/ 	.word	0x00000000
        /*00a0*/ 	.short	0x0010
        /*00a2*/ 	.short	0x0054
        /*00a4*/ 	.byte	0x00, 0xf0, 0x11, 0x00


	//----- nvinfo : EIATTR_KPARAM_INFO
	.align		4
.L_28:
        /*00a8*/ 	.byte	0x04, 0x17
        /*00aa*/ 	.short	(.L_30 - .L_29)
.L_29:
        /*00ac*/ 	.word	0x00000000
        /*00b0*/ 	.short	0x000f
        /*00b2*/ 	.short	0x0050
        /*00b4*/ 	.byte	0x00, 0xf0, 0x11, 0x00


	//----- nvinfo : EIATTR_KPARAM_INFO
	.align		4
.L_30:
        /*00b8*/ 	.byte	0x04, 0x17
        /*00ba*/ 	.short	(.L_32 - .L_31)
.L_31:
        /*00bc*/ 	.word	0x00000000
        /*00c0*/ 	.short	0x000e
        /*00c2*/ 	.short	0x004c
        /*00c4*/ 	.byte	0x00, 0xf0, 0x11, 0x00


	//----- nvinfo : EIATTR_KPARAM_INFO
	.align		4
.L_32:
        /*00c8*/ 	.byte	0x04, 0x17
        /*00ca*/ 	.short	(.L_34 - .L_33)
.L_33:
        /*00cc*/ 	.word	0x00000000
        /*00d0*/ 	.short	0x000d
        /*00d2*/ 	.short	0x0048
        /*00d4*/ 	.byte	0x00, 0xf0, 0x11, 0x00


	//----- nvinfo : EIATTR_KPARAM_INFO
	.align		4
.L_34:
        /*00d8*/ 	.byte	0x04, 0x17
        /*00da*/ 	.short	(.L_36 - .L_35)
.L_35:
        /*00dc*/ 	.word	0x00000000
        /*00e0*/ 	.short	0x000c
        /*00e2*/ 	.short	0x0044
        /*00e4*/ 	.byte	0x00, 0xf0, 0x11, 0x00


	//----- nvinfo : EIATTR_KPARAM_INFO
	.align		4
.L_36:
        /*00e8*/ 	.byte	0x04, 0x17
        /*00ea*/ 	.short	(.L_38 - .L_37)
.L_37:
        /*00ec*/ 	.word	0x00000000
        /*00f0*/ 	.short	0x000b
        /*00f2*/ 	.short	0x0040
        /*00f4*/ 	.byte	0x00, 0xf0, 0x11, 0x00


	//----- nvinfo : EIATTR_KPARAM_INFO
	.align		4
.L_38:
        /*00f8*/ 	.byte	0x04, 0x17
        /*00fa*/ 	.short	(.L_40 - .L_39)
.L_39:
        /*00fc*/ 	.word	0x00000000
        /*0100*/ 	.short	0x000a
        /*0102*/ 	.short	0x003c
        /*0104*/ 	.byte	0x00, 0xf0, 0x11, 0x00


	//----- nvinfo : EIATTR_KPARAM_INFO
	.align		4
.L_40:
        /*0108*/ 	.byte	0x04, 0x17
        /*010a*/ 	.short	(.L_42 - .L_41)
.L_41:
        /*010c*/ 	.word	0x00000000
        /*0110*/ 	.short	0x0009
        /*0112*/ 	.short	0x0038
        /*0114*/ 	.byte	0x00, 0xf0, 0x11, 0x00


	//----- nvinfo : EIATTR_KPARAM_INFO
	.align		4
.L_42:
        /*0118*/ 	.byte	0x04, 0x17
        /*011a*/ 	.short	(.L_44 - .L_43)
.L_43:
        /*011c*/ 	.word	0x00000000
        /*0120*/ 	.short	0x0008
        /*0122*/ 	.short	0x0034
        /*0124*/ 	.byte	0x00, 0xf0, 0x11, 0x00


	//----- nvinfo : EIATTR_KPARAM_INFO
	.align		4
.L_44:
        /*0128*/ 	.byte	0x04, 0x17
        /*012a*/ 	.short	(.L_46 - .L_45)
.L_45:
        /*012c*/ 	.word	0x00000000
        /*0130*/ 	.short	0x0007
        /*0132*/ 	.short	0x0030
        /*0134*/ 	.byte	0x00, 0xf0, 0x11, 0x00


	//----- nvinfo : EIATTR_KPARAM_INFO
	.align		4
.L_46:
        /*0138*/ 	.byte	0x04, 0x17
        /*013a*/ 	.short	(.L_48 - .L_47)
.L_47:
        /*013c*/ 	.word	0x00000000
        /*0140*/ 	.short	0x0006
        /*0142*/ 	.short	0x002c
        /*0144*/ 	.byte	0x00, 0xf0, 0x11, 0x00


	//----- nvinfo : EIATTR_KPARAM_INFO
	.align		4
.L_48:
        /*0148*/ 	.byte	0x04, 0x17
        /*014a*/ 	.short	(.L_50 - .L_49)
.L_49:
        /*014c*/ 	.word	0x00000000
        /*0150*/ 	.short	0x0005
        /*0152*/ 	.short	0x0028
        /*0154*/ 	.byte	0x00, 0xf0, 0x11, 0x00


	//----- nvinfo : EIATTR_KPARAM_INFO
	.align		4
.L_50:
        /*0158*/ 	.byte	0x04, 0x17
        /*015a*/ 	.short	(.L_52 - .L_51)
.L_51:
        /*015c*/ 	.word	0x00000000
        /*0160*/ 	.short	0x0004
        /*0162*/ 	.short	0x0020
        /*0164*/ 	.byte	0x00, 0xf4, 0x21, 0x00


	//----- nvinfo : EIATTR_KPARAM_INFO
	.align		4
.L_52:
        /*0168*/ 	.byte	0x04, 0x17
        /*016a*/ 	.short	(.L_54 - .L_53)
.L_53:
        /*016c*/ 	.word	0x00000000
        /*0170*/ 	.short	0x0003
        /*0172*/ 	.short	0x0018
        /*0174*/ 	.byte	0x00, 0xf4, 0x21, 0x00


	//----- nvinfo : EIATTR_KPARAM_INFO
	.align		4
.L_54:
        /*0178*/ 	.byte	0x04, 0x17
        /*017a*/ 	.short	(.L_56 - .L_55)
.L_55:
        /*017c*/ 	.word	0x00000000
        /*0180*/ 	.short	0x0002
        /*0182*/ 	.short	0x0010
        /*0184*/ 	.byte	0x00, 0xf4, 0x21, 0x00


	//----- nvinfo : EIATTR_KPARAM_INFO
	.align		4
.L_56:
        /*0188*/ 	.byte	0x04, 0x17
        /*018a*/ 	.short	(.L_58 - .L_57)
.L_57:
        /*018c*/ 	.word	0x00000000
        /*0190*/ 	.short	0x0001
        /*0192*/ 	.short	0x0008
        /*0194*/ 	.byte	0x00, 0xf4, 0x21, 0x00


	//----- nvinfo : EIATTR_KPARAM_INFO
	.align		4
.L_58:
        /*0198*/ 	.byte	0x04, 0x17
        /*019a*/ 	.short	(.L_60 - .L_59)
.L_59:
        /*019c*/ 	.word	0x00000000
        /*01a0*/ 	.short	0x0000
        /*01a2*/ 	.short	0x0000
        /*01a4*/ 	.byte	0x00, 0xf4, 0x21, 0x00


	//----- nvinfo : EIATTR_SPARSE_MMA_MASK
	.align		4
.L_60:
        /*01a8*/ 	.byte	0x03, 0x50
        /*01aa*/ 	.short	0x0000


	//----- nvinfo : EIATTR_MAXREG_COUNT
	.align		4
        /*01ac*/ 	.byte	0x03, 0x1b
        /*01ae*/ 	.short	0x00ff


	//----- nvinfo : EIATTR_NUM_BARRIERS
	.align		4
        /*01b0*/ 	.byte	0x02, 0x4c
        /*01b2*/ 	.byte	0x01
	.zero		1


	//----- nvinfo : EIATTR_COOP_GROUP_MASK_REGIDS
	.align		4
        /*01b4*/ 	.byte	0x04, 0x29
        /*01b6*/ 	.short	(.L_62 - .L_61)


	//   ....[0]....
.L_61:
        /*01b8*/ 	.word	0xffffffff


	//   ....[1]....
        /*01bc*/ 	.word	0xffffffff


	//   ....[2]....
        /*01c0*/ 	.word	0xffffffff


	//   ....[3]....
        /*01c4*/ 	.word	0xffffffff


	//   ....[4]....
        /*01c8*/ 	.word	0xffffffff


	//   ....[5]....
        /*01cc*/ 	.word	0xffffffff


	//   ....[6]....
        /*01d0*/ 	.word	0xffffffff


	//   ....[7]....
        /*01d4*/ 	.word	0xffffffff


	//   ....[8]....
        /*01d8*/ 	.word	0xffffffff


	//   ....[9]....
        /*01dc*/ 	.word	0xffffffff


	//   ....[10]....
        /*01e0*/ 	.word	0xffffffff


	//   ....[11]....
        /*01e4*/ 	.word	0xffffffff


	//   ....[12]....
        /*01e8*/ 	.word	0xffffffff


	//   ....[13]....
        /*01ec*/ 	.word	0xffffffff


	//   ....[14]....
        /*01f0*/ 	.word	0xffffffff


	//   ....[15]....
        /*01f4*/ 	.word	0xffffffff


	//   ....[16]....
        /*01f8*/ 	.word	0xffffffff


	//   ....[17]....
        /*01fc*/ 	.word	0xffffffff


	//   ....[18]....
        /*0200*/ 	.word	0xffffffff


	//   ....[19]....
        /*0204*/ 	.word	0xffffffff


	//   ....[20]....
        /*0208*/ 	.word	0xffffffff


	//   ....[21]....
        /*020c*/ 	.word	0xffffffff


	//   ....[22]....
        /*0210*/ 	.word	0xffffffff


	//   ....[23]....
        /*0214*/ 	.word	0xffffffff


	//   ....[24]....
        /*0218*/ 	.word	0xffffffff


	//   ....[25]....
        /*021c*/ 	.word	0xffffffff


	//   ....[26]....
        /*0220*/ 	.word	0xffffffff


	//   ....[27]....
        /*0224*/ 	.word	0xffffffff


	//   ....[28]....
        /*0228*/ 	.word	0xffffffff


	//   ....[29]....
        /*022c*/ 	.word	0xffffffff


	//   ....[30]....
        /*0230*/ 	.word	0xffffffff


	//   ....[31]....
        /*0234*/ 	.word	0xffffffff


	//   ....[32]....
        /*0238*/ 	.word	0xffffffff


	//   ....[33]....
        /*023c*/ 	.word	0xffffffff


	//   ....[34]....
        /*0240*/ 	.word	0xffffffff


	//   ....[35]....
        /*0244*/ 	.word	0xffffffff


	//   ....[36]....
        /*0248*/ 	.word	0xffffffff


	//   ....[37]....
        /*024c*/ 	.word	0xffffffff


	//   ....[38]....
        /*0250*/ 	.word	0xffffffff


	//   ....[39]....
        /*0254*/ 	.word	0xffffffff


	//----- nvinfo : EIATTR_COOP_GROUP_INSTR_OFFSETS
	.align		4
.L_62:
        /*0258*/ 	.byte	0x04, 0x28
        /*025a*/ 	.short	(.L_64 - .L_63)


	//   ....[0]....
.L_63:
        /*025c*/ 	.word	0x00002f60


	//   ....[1]....
        /*0260*/ 	.word	0x00003020


	//   ....[2]....
        /*0264*/ 	.word	0x00003550


	//   ....[3]....
        /*0268*/ 	.word	0x00003570


	//   ....[4]....
        /*026c*/ 	.word	0x00003ca0


	//   ....[5]....
        /*0270*/ 	.word	0x00003cc0


	//   ....[6]....
        /*0274*/ 	.word	0x00003ce0


	//   ....[7]....
        /*0278*/ 	.word	0x00003cf0


	//   ....[8]....
        /*027c*/ 	.word	0x00003d00


	//   ....[9]....
        /*0280*/ 	.word	0x00003d10


	//   ....[10]....
        /*0284*/ 	.word	0x00003d20


	//   ....[11]....
        /*0288*/ 	.word	0x00003d30


	//   ....[12]....
        /*028c*/ 	.word	0x00004620


	//   ....[13]....
        /*0290*/ 	.word	0x00004640


	//   ....[14]....
        /*0294*/ 	.word	0x00004680


	//   ....[15]....
        /*0298*/ 	.word	0x000046a0


	//   ....[16]....
        /*029c*/ 	.word	0x000046c0


	//   ....[17]....
        /*02a0*/ 	.word	0x000046e0


	//   ....[18]....
        /*02a4*/ 	.word	0x00004700


	//   ....[19]....
        /*02a8*/ 	.word	0x00004720


	//   ....[20]....
        /*02ac*/ 	.word	0x00004cb0


	//   ....[21]....
        /*02b0*/ 	.word	0x00004ce0


	//   ....[22]....
        /*02b4*/ 	.word	0x00004cf0


	//   ....[23]....
        /*02b8*/ 	.word	0x00004d10


	//   ....[24]....
        /*02bc*/ 	.word	0x00004d20


	//   ....[25]....
        /*02c0*/ 	.word	0x00004d30


	//   ....[26]....
        /*02c4*/ 	.word	0x00004d40


	//   ....[27]....
        /*02c8*/ 	.word	0x00004d50


	//   ....[28]....
        /*02cc*/ 	.word	0x00005480


	//   ....[29]....
        /*02d0*/ 	.word	0x000054a0


	//   ....[30]....
        /*02d4*/ 	.word	0x000054c0


	//   ....[31]....
        /*02d8*/ 	.word	0x000054d0


	//   ....[32]....
        /*02dc*/ 	.word	0x000054e0


	//   ....[33]....
        /*02e0*/ 	.word	0x000054f0


	//   ....[34]....
        /*02e4*/ 	.word	0x00005500


	//   ....[35]....
        /*02e8*/ 	.word	0x00005510


	//   ....[36]....
        /*02ec*/ 	.word	0x00005640


	//   ....[37]....
        /*02f0*/ 	.word	0x00005660


	//   ....[38]....
        /*02f4*/ 	.word	0x00005790


	//   ....[39]....
        /*02f8*/ 	.word	0x000057a0


	//----- nvinfo : EIATTR_VRC_CTA_INIT_COUNT
	.align		4
.L_64:
        /*02fc*/ 	.byte	0x02, 0x4a
	.zero		1
	.zero		1


	//----- nvinfo : EIATTR_EXIT_INSTR_OFFSETS
	.align		4
        /*0300*/ 	.byte	0x04, 0x1c
        /*0302*/ 	.short	(.L_66 - .L_65)


	//   ....[0]....
.L_65:
        /*0304*/ 	.word	0x000067b0


	//   ....[1]....
        /*0308*/ 	.word	0x000067e0


	//----- nvinfo : EIATTR_REQNTID
	.align		4
.L_66:
        /*030c*/ 	.byte	0x04, 0x10
        /*030e*/ 	.short	(.L_68 - .L_67)
.L_67:
        /*0310*/ 	.word	0x00000100
        /*0314*/ 	.word	0x00000001
        /*0318*/ 	.word	0x00000001


	//----- nvinfo : EIATTR_CBANK_PARAM_SIZE
	.align		4
.L_68:
        /*031c*/ 	.byte	0x03, 0x19
        /*031e*/ 	.short	0x0088


	//----- nvinfo : EIATTR_PARAM_CBANK
	.align		4
        /*0320*/ 	.byte	0x04, 0x0a
        /*0322*/ 	.short	(.L_70 - .L_69)
	.align		4
.L_69:
        /*0324*/ 	.word	index@(.nv.constant0.attn_fwd)
        /*0328*/ 	.short	0x0380
        /*032a*/ 	.short	0x0088


	//----- nvinfo : EIATTR_SW_WAR
	.align		4
.L_70:
        /*032c*/ 	.byte	0x04, 0x36
        /*032e*/ 	.short	(.L_72 - .L_71)
.L_71:
        /*0330*/ 	.word	0x00000008
.L_72:


//--------------------- .nv.compat                --------------------------
	.section	.nv.compat,"",@"SHT_CUDA_COMPAT_INFO"
	.align	4
        /*0000*/ 	.byte	0x02, 0x02, 0x02, 0x00, 0x02, 0x05, 0x05, 0x00, 0x02, 0x03, 0x00, 0x00, 0x02, 0x06, 0x01, 0x00


//--------------------- .nv.callgraph             --------------------------
	.section	.nv.callgraph,"",@"SHT_CUDA_CALLGRAPH"
	.align	4
	.sectionentsize	8
	.align		4
        /*0000*/ 	.word	0x00000000
	.align		4
        /*0004*/ 	.word	0xffffffff
	.align		4
        /*0008*/ 	.word	0x00000000
	.align		4
        /*000c*/ 	.word	0xfffffffe
	.align		4
        /*0010*/ 	.word	0x00000000
	.align		4
        /*0014*/ 	.word	0xfffffffd
	.align		4
        /*0018*/ 	.word	0x00000000
	.align		4
        /*001c*/ 	.word	0xfffffffc


//--------------------- .nv.constant4             --------------------------
	.section	.nv.constant4,"a",@progbits
	.align	8
	.align		8
.nv.constant4:
        /*0000*/ 	.dword	_$_str


//--------------------- .text.attn_fwd            --------------------------
	.section	.text.attn_fwd,"ax",@progbits
	.align	128
        .global         attn_fwd
        .type           attn_fwd,@function
        .size           attn_fwd,(.L_x_3 - attn_fwd)
        .other          attn_fwd,@"STO_CUDA_ENTRY STV_DEFAULT"
attn_fwd:
.text.attn_fwd:
[----:B------:R-:W0:Y:S01]  /*0000*/  LDC R1, c[0x0][0x37c] ;  /* 0x0000df00ff017b82 */ /* 0x000e220000000800 */
[----:B------:R-:W1:Y:S07]  /*0010*/  S2R R17, SR_CTAID.X ;  /* 0x0000000000117919 */ /* 0x000e6e0000002500 */
[----:B------:R-:W2:Y:S01]  /*0020*/  S2UR UR7, SR_CTAID.Y ;  /* 0x00000000000779c3 */ /* 0x000ea20000002600 */
[----:B------:R-:W2:Y:S01]  /*0030*/  LDCU.64 UR4, c[0x0][0x3b0] ;  /* 0x00007600ff0477ac */ /* 0x000ea20008000a00 */
[----:B------:R-:W3:Y:S01]  /*0040*/  S2R R0, SR_TID.X ;  /* 0x0000000000007919 */ /* 0x000ee20000002100 */
[----:B------:R-:W4:Y:S05]  /*0050*/  LDCU.64 UR10, c[0x0][0x358] ;  /* 0x00006b00ff0a77ac */ /* 0x000f2a0008000a00 */
[----:B------:R-:W5:Y:S08]  /*0060*/  LDC R7, c[0x0][0x3b8] ;  /* 0x0000ee00ff077b82 */ /* 0x000f700000000800 */
[----:B------:R-:W0:Y:S01]  /*0070*/  LDC.64 R8, c[0x0][0x380] ;  /* 0x0000e000ff087b82 */ /* 0x000e220000000a00 */
[----:B--2---:R-:W-:Y:S01]  /*0080*/  UIMAD UR4, UR7, UR4, URZ ;  /* 0x00000004070472a4 */ /* 0x004fe2000f8e02ff */
[----:B-1----:R-:W-:Y:S01]  /*0090*/  IMAD.SHL.U32 R17, R17, 0x20, RZ ;  /* 0x0000002011117824 */ /* 0x002fe200078e00ff */
[----:B---3--:R-:W-:-:S04]  /*00a0*/  SHF.R.U32.HI R3, RZ, 0x5, R0 ;  /* 0x00000005ff037819 */ /* 0x008fc80000011600 */
[----:B------:R-:W-:Y:S02]  /*00b0*/  LOP3.LUT R2, R17, 0x1f, R0, 0xf8, !PT ;  /* 0x0000001f11027812 */ /* 0x000fe400078ef800 */
[----:B------:R-:W-:Y:S02]  /*00c0*/  SGXT.U32 R3, R3, 0x3 ;  /* 0x000000030303781a */ /* 0x000fe40000000000 */
[----:B------:R-:W-:Y:S01]  /*00d0*/  LEA.HI R4, R0, 0x18, RZ, 0x1b ;  /* 0x0000001800047811 */ /* 0x000fe200078fd8ff */
[----:B------:R-:W-:Y:S01]  /*00e0*/  IMAD R5, R2, UR5, RZ ;  /* 0x0000000502057c24 */ /* 0x000fe2000f8e02ff */
[----:B------:R-:W-:Y:S01]  /*00f0*/  USHF.R.S32.HI UR5, URZ, 0x1f, UR4 ;  /* 0x0000001fff057899 */ /* 0x000fe20008011404 */
[-C--:B-----5:R-:W-:Y:S02]  /*0100*/  IMAD R6, R3, R7.reuse, RZ ;  /* 0x0000000703067224 */ /* 0x0a0fe400078e02ff */
[----:B------:R-:W-:Y:S01]  /*0110*/  IMAD R13, R4, R7, RZ ;  /* 0x00000007040d7224 */ /* 0x000fe200078e02ff */
[----:B0-----:R-:W-:-:S02]  /*0120*/  IADD3 R12, P0, P1, R5, UR4, R8 ;  /* 0x00000004050c7c10 */ /* 0x001fc4000f91e008 */
[----:B------:R-:W-:Y:S01]  /*0130*/  SHF.R.S32.HI R8, RZ, 0x1f, R5 ;  /* 0x0000001fff087819 */ /* 0x000fe20000011405 */
[----:B------:R-:W-:Y:S01]  /*0140*/  IMAD R5, R7, 0x8, R6 ;  /* 0x0000000807057824 */ /* 0x000fe200078e0206 */
[-C--:B------:R-:W-:Y:S02]  /*0150*/  IADD3 R14, P2, PT, R13, R12.reuse, RZ ;  /* 0x0000000c0d0e7210 */ /* 0x080fe40007f5e0ff */
[----:B------:R-:W-:Y:S01]  /*0160*/  IADD3.X R16, PT, PT, R8, UR5, R9, P0, P1 ;  /* 0x0000000508107c10 */ /* 0x000fe200087e2409 */
[----:B------:R-:W-:Y:S01]  /*0170*/  IMAD R7, R7, 0x8, R5 ;  /* 0x0000000807077824 */ /* 0x000fe200078e0205 */
[CC--:B------:R-:W-:Y:S02]  /*0180*/  IADD3 R10, P1, PT, R5.reuse, R12.reuse, RZ ;  /* 0x0000000c050a7210 */ /* 0x0c0fe40007f3e0ff */
[----:B------:R-:W-:Y:S02]  /*0190*/  IADD3 R8, P0, PT, R6, R12, RZ ;  /* 0x0000000c06087210 */ /* 0x000fe40007f1e0ff */
[----:B------:R-:W-:-:S02]  /*01a0*/  LEA.HI.X.SX32 R11, R5, R16, 0x1, P1 ;  /* 0x00000010050b7211 */ /* 0x000fc400008f0eff */
[----:B------:R-:W-:Y:S02]  /*01b0*/  LEA.HI.X.SX32 R9, R6, R16, 0x1, P0 ;  /* 0x0000001006097211 */ /* 0x000fe400000f0eff */
[----:B------:R-:W-:Y:S02]  /*01c0*/  IADD3 R12, P0, PT, R7, R12, RZ ;  /* 0x0000000c070c7210 */ /* 0x000fe40007f1e0ff */
[----:B----4-:R-:W2:Y:S01]  /*01d0*/  LDG.E.U8 R11, desc[UR10][R10.64] ;  /* 0x0000000a0a0b7981 */ /* 0x010ea2000c1e1100 */
[-C--:B------:R-:W-:Y:S02]  /*01e0*/  LEA.HI.X.SX32 R15, R13, R16.reuse, 0x1, P2 ;  /* 0x000000100d0f7211 */ /* 0x080fe400010f0eff */
[----:B------:R-:W-:Y:S01]  /*01f0*/  LEA.HI.X.SX32 R13, R7, R16, 0x1, P0 ;  /* 0x00000010070d7211 */ /* 0x000fe200000f0eff */
[----:B------:R0:W2:Y:S04]  /*0200*/  LDG.E.U8 R8, desc[UR10][R8.64] ;  /* 0x0000000a08087981 */ /* 0x0000a8000c1e1100 */
[----:B------:R-:W3:Y:S04]  /*0210*/  LDG.E.U8 R15, desc[UR10][R14.64] ;  /* 0x0000000a0e0f7981 */ /* 0x000ee8000c1e1100 */
[----:B------:R-:W3:Y:S01]  /*0220*/  LDG.E.U8 R12, desc[UR10][R12.64] ;  /* 0x0000000a0c0c7981 */ /* 0x000ee2000c1e1100 */
[----:B------:R-:W1:Y:S01]  /*0230*/  S2UR UR6, SR_CgaCtaId ;  /* 0x00000000000679c3 */ /* 0x000e620000008800 */
[C---:B------:R-:W-:Y:S01]  /*0240*/  LOP3.LUT R5, R0.reuse, 0xc0, RZ, 0xc0, !PT ;  /* 0x000000c000057812 */ /* 0x040fe200078ec0ff */
[----:B------:R-:W-:Y:S01]  /*0250*/  UMOV UR4, 0x400 ;  /* 0x0000040000047882 */ /* 0x000fe20000000000 */
[----:B------:R-:W-:-:S02]  /*0260*/  IMAD.SHL.U32 R6, R0, 0x2, RZ ;  /* 0x0000000200067824 */ /* 0x000fc400078e00ff */
[----:B0-----:R-:W-:-:S04]  /*0270*/  SHF.R.U32.HI R9, RZ, 0x2, R5 ;  /* 0x00000002ff097819 */ /* 0x001fc80000011605 */
[----:B------:R-:W-:Y:S01]  /*0280*/  LOP3.LUT R9, R9, 0x1fe, R6, 0x78, !PT ;  /* 0x000001fe09097812 */ /* 0x000fe200078e7806 */
[----:B-1----:R-:W-:Y:S01]  /*0290*/  ULEA UR6, UR6, UR4, 0x18 ;  /* 0x0000000406067291 */ /* 0x002fe2000f8ec0ff */
[----:B------:R-:W-:Y:S01]  /*02a0*/  IMAD.MOV.U32 R76, RZ, RZ, -0x800000 ;  /* 0xff800000ff4c7424 */ /* 0x000fe200078e00ff */
[----:B------:R-:W-:Y:S01]  /*02b0*/  CS2R R80, SRZ ;  /* 0x0000000000507805 */ /* 0x000fe2000001ff00 */
[----:B------:R-:W-:Y:S01]  /*02c0*/  IMAD.MOV.U32 R198, RZ, RZ, 0x3f800000 ;  /* 0x3f800000ffc67424 */ /* 0x000fe200078e00ff */
[----:B------:R-:W-:Y:S01]  /*02d0*/  CS2R R82, SRZ ;  /* 0x0000000000527805 */ /* 0x000fe2000001ff00 */
[----:B------:R-:W-:Y:S01]  /*02e0*/  IMAD.MOV.U32 R197, RZ, RZ, 0x3f800000 ;  /* 0x3f800000ffc57424 */ /* 0x000fe200078e00ff */
[----:B------:R-:W-:Y:S01]  /*02f0*/  CS2R R52, SRZ ;  /* 0x0000000000347805 */ /* 0x000fe2000001ff00 */
[----:B------:R-:W-:Y:S01]  /*0300*/  IMAD.MOV.U32 R77, RZ, RZ, -0x800000 ;  /* 0xff800000ff4d7424 */ /* 0x000fe200078e00ff */
[----:B------:R-:W-:Y:S02]  /*0310*/  CS2R R54, SRZ ;  /* 0x0000000000367805 */ /* 0x000fe4000001ff00 */
[----:B------:R-:W-:-:S02]  /*0320*/  CS2R R92, SRZ ;  /* 0x00000000005c7805 */ /* 0x000fc4000001ff00 */
[----:B------:R-:W-:Y:S02]  /*0330*/  CS2R R94, SRZ ;  /* 0x00000000005e7805 */ /* 0x000fe4000001ff00 */
[----:B------:R-:W-:Y:S02]  /*0340*/  CS2R R36, SRZ ;  /* 0x0000000000247805 */ /* 0x000fe4000001ff00 */
[----:B------:R-:W-:Y:S01]  /*0350*/  CS2R R38, SRZ ;  /* 0x0000000000267805 */ /* 0x000fe2000001ff00 */
[----:B--2---:R-:W-:-:S05]  /*0360*/  IMAD R7, R11, 0x100, R8 ;  /* 0x000001000b077824 */ /* 0x004fca00078e0208 */
[----:B------:R-:W-:-:S04]  /*0370*/  F2FP.F16.E4M3.UNPACK_B R7, R7 ;  /* 0x00000007ff07723e */ /* 0x000fc800020006ff */
[----:B------:R-:W-:Y:S01]  /*0380*/  PRMT R8, R7, 0x7632, R8 ;  /* 0x0000763207087816 */ /* 0x000fe20000000008 */
[----:B------:R0:W-:Y:S01]  /*0390*/  STS.U16 [R9+UR6+0x1000], R7 ;  /* 0x0010000709007988 */ /* 0x0001e20008000406 */
[----:B---3--:R-:W-:Y:S02]  /*03a0*/  IMAD R16, R15, 0x100, R12 ;  /* 0x000001000f107824 */ /* 0x008fe400078e020c */
[----:B0-----:R-:W-:-:S03]  /*03b0*/  VIADD R7, R17, 0x20 ;  /* 0x0000002011077836 */ /* 0x001fc60000000000 */
[----:B------:R-:W-:Y:S02]  /*03c0*/  F2FP.F16.E4M3.UNPACK_B R16, R16 ;  /* 0x00000010ff10723e */ /* 0x000fe400020006ff */
[----:B------:R-:W-:Y:S02]  /*03d0*/  ISETP.GE.AND P0, PT, R7, 0x1, PT ;  /* 0x000000010700780c */ /* 0x000fe40003f06270 */
[----:B------:R-:W-:Y:S01]  /*03e0*/  PRMT R10, R16, 0x7632, R10 ;  /* 0x00007632100a7816 */ /* 0x000fe2000000000a */
[----:B------:R0:W-:Y:S04]  /*03f0*/  STS.U16 [R9+UR6+0x1200], R8 ;  /* 0x0012000809007988 */ /* 0x0001e80008000406 */
[----:B------:R-:W-:Y:S04]  /*0400*/  STS.U16 [R9+UR6+0x1400], R16 ;  /* 0x0014001009007988 */ /* 0x000fe80008000406 */
[----:B------:R1:W-:Y:S01]  /*0410*/  STS.U16 [R9+UR6+0x1600], R10 ;  /* 0x0016000a09007988 */ /* 0x0003e20008000406 */
[----:B0-----:R-:W-:-:S02]  /*0420*/  LOP3.LUT R8, R0, 0x3, RZ, 0xc0, !PT ;  /* 0x0000000300087812 */ /* 0x001fc400078ec0ff */
[----:B-1----:R-:W-:-:S03]  /*0430*/  LOP3.LUT R9, R0, 0x20, RZ, 0xc0, !PT ;  /* 0x0000002000097812 */ /* 0x002fc600078ec0ff */
[----:B------:R-:W-:Y:S01]  /*0440*/  IMAD.SHL.U32 R10, R8, 0x20, RZ ;  /* 0x00000020080a7824 */ /* 0x000fe200078e00ff */
[----:B------:R-:W-:Y:S06]  /*0450*/  @!P0 BRA `(.L_x_0) ;  /* 0x0000005400408947 */ /* 0x000fec0003800000 */
[C---:B------:R-:W-:Y:S01]  /*0460*/  IMAD.SHL.U32 R15, R0.reuse, 0x40, RZ ;  /* 0x00000040000f7824 */ /* 0x040fe200078e00ff */
[--C-:B------:R-:W-:Y:S01]  /*0470*/  SHF.R.S32.HI R20, RZ, 0x2, R0.reuse ;  /* 0x00000002ff147819 */ /* 0x100fe20000011400 */
[----:B------:R-:W0:Y:S01]  /*0480*/  LDCU UR4, c[0x0][0x3c8] ;  /* 0x00007900ff0477ac */ /* 0x000e220008000800 */
[----:B------:R-:W-:Y:S01]  /*0490*/  LOP3.LUT R16, R0, 0x8, RZ, 0xc0, !PT ;  /* 0x0000000800107812 */ /* 0x000fe200078ec0ff */
[----:B------:R-:W1:Y:S01]  /*04a0*/  LDC.64 R146, c[0x0][0x3c0] ;  /* 0x0000f000ff927b82 */ /* 0x000e620000000a00 */
[--C-:B------:R-:W-:Y:S01]  /*04b0*/  SHF.R.S32.HI R19, RZ, 0x1, R0.reuse ;  /* 0x00000001ff137819 */ /* 0x100fe20000011400 */
[----:B------:R-:W2:Y:S01]  /*04c0*/  LDCU.64 UR12, c[0x0][0x388] ;  /* 0x00007100ff0c77ac */ /* 0x000ea20008000a00 */
[----:B------:R-:W-:Y:S01]  /*04d0*/  LOP3.LUT R18, R15, 0x40, RZ, 0xc0, !PT ;  /* 0x000000400f127812 */ /* 0x000fe200078ec0ff */
[----:B------:R-:W-:Y:S01]  /*04e0*/  IMAD.SHL.U32 R16, R16, 0x2, RZ ;  /* 0x0000000210107824 */ /* 0x000fe200078e00ff */
[----:B------:R-:W-:Y:S01]  /*04f0*/  SGXT R15, R20, 0x1 ;  /* 0x00000001140f781a */ /* 0x000fe20000000200 */
[----:B------:R-:W3:Y:S01]  /*0500*/  LDCU.64 UR8, c[0x0][0x3d0] ;  /* 0x00007a00ff0877ac */ /* 0x000ee20008000a00 */
[--C-:B------:R-:W-:Y:S01]  /*0510*/  SHF.R.U32.HI R12, RZ, 0x2, R0.reuse ;  /* 0x00000002ff0c7819 */ /* 0x100fe20000011600 */
[----:B------:R-:W4:Y:S01]  /*0520*/  LDC R40, c[0x0][0x3d8] ;  /* 0x0000f600ff287b82 */ /* 0x000f220000000800 */
[----:B------:R-:W-:Y:S01]  /*0530*/  SGXT R19, R19, 0x1 ;  /* 0x000000011313781a */ /* 0x000fe20000000200 */
[----:B------:R-:W-:Y:S01]  /*0540*/  VIADD R18, R18, UR6 ;  /* 0x0000000612127c36 */ /* 0x000fe20008000000 */
[----:B------:R-:W-:Y:S01]  /*0550*/  LOP3.LUT R15, R10, 0x90, R15, 0xf8, !PT ;  /* 0x000000900a0f7812 */ /* 0x000fe200078ef80f */
[----:B------:R-:W-:Y:S01]  /*0560*/  IMAD.MOV.U32 R198, RZ, RZ, 0x3f800000 ;  /* 0x3f800000ffc67424 */ /* 0x000fe200078e00ff */
[----:B------:R-:W-:Y:S01]  /*0570*/  SHF.R.U32.HI R11, RZ, 0x1, R9 ;  /* 0x00000001ff0b7819 */ /* 0x000fe20000011609 */
[----:B------:R-:W-:Y:S01]  /*0580*/  IMAD.MOV.U32 R200, RZ, RZ, -0x800000 ;  /* 0xff800000ffc87424 */ /* 0x000fe200078e00ff */
[----:B------:R-:W-:Y:S01]  /*0590*/  SHF.R.S32.HI R14, RZ, 0x3, R0 ;  /* 0x00000003ff0e7819 */ /* 0x000fe20000011400 */
[----:B------:R-:W5:Y:S01]  /*05a0*/  LDC.64 R184, c[0x0][0x390] ;  /* 0x0000e400ffb87b82 */ /* 0x000f620000000a00 */
[----:B------:R-:W-:Y:S01]  /*05b0*/  SGXT.U32 R12, R12, 0x3 ;  /* 0x000000030c0c781a */ /* 0x000fe20000000000 */
[----:B------:R-:W-:Y:S01]  /*05c0*/  IMAD.MOV.U32 R199, RZ, RZ, -0x800000 ;  /* 0xff800000ffc77424 */ /* 0x000fe200078e00ff */
[----:B------:R-:W-:Y:S01]  /*05d0*/  LOP3.LUT R19, R19, 0x120, RZ, 0xc0, !PT ;  /* 0x0000012013137812 */ /* 0x000fe200078ec0ff */
[----:B------:R-:W-:Y:S01]  /*05e0*/  IMAD.MOV.U32 R197, RZ, RZ, 0x3f800000 ;  /* 0x3f800000ffc57424 */ /* 0x000fe200078e00ff */
[----:B------:R-:W-:-:S02]  /*05f0*/  LOP3.LUT R15, R15, R16, RZ, 0x3c, !PT ;  /* 0x000000100f0f7212 */ /* 0x000fc400078e3cff */
[----:B------:R-:W-:Y:S02]  /*0600*/  CS2R R80, SRZ ;  /* 0x0000000000507805 */ /* 0x000fe4000001ff00 */
[----:B------:R-:W-:Y:S01]  /*0610*/  LOP3.LUT R16, R0, 0x2, RZ, 0xc0, !PT ;  /* 0x0000000200107812 */ /* 0x000fe200078ec0ff */
[----:B-1----:R-:W-:Y:S01]  /*0620*/  IMAD R146, R146, UR7, RZ ;  /* 0x0000000792927c24 */ /* 0x002fe2000f8e02ff */
[----:B------:R-:W-:Y:S01]  /*0630*/  LOP3.LUT R13, R0, 0x4, RZ, 0xc0, !PT ;  /* 0x00000004000d7812 */ /* 0x000fe200078ec0ff */
[----:B------:R-:W-:Y:S01]  /*0640*/  IMAD R20, R3, R147, RZ ;  /* 0x0000009303147224 */ /* 0x000fe200078e02ff */
[----:B------:R-:W-:Y:S02]  /*0650*/  SGXT R14, R14, 0x1 ;  /* 0x000000010e0e781a */ /* 0x000fe40000000200 */
[----:B------:R-:W-:Y:S02]  /*0660*/  CS2R R82, SRZ ;  /* 0x0000000000527805 */ /* 0x000fe4000001ff00 */
[----:B------:R-:W-:Y:S01]  /*0670*/  LOP3.LUT R19, R19, 0x30, R0, 0x78, !PT ;  /* 0x0000003013137812 */ /* 0x000fe200078e7800 */
[----:B------:R-:W-:Y:S01]  /*0680*/  IMAD R18, R13, 0x80, R18 ;  /* 0x000000800d127824 */ /* 0x000fe200078e0212 */
[----:B------:R-:W-:-:S02]  /*0690*/  LOP3.LUT R11, R17, R11, R12, 0xfe, !PT ;  /* 0x0000000b110b7212 */ /* 0x000fc400078efe0c */
[----:B------:R-:W-:Y:S02]  /*06a0*/  CS2R R52, SRZ ;  /* 0x0000000000347805 */ /* 0x000fe4000001ff00 */
[C---:B------:R-:W-:Y:S02]  /*06b0*/  LOP3.LUT R12, R0.reuse, 0x1f, RZ, 0xc0, !PT ;  /* 0x0000001f000c7812 */ /* 0x040fe400078ec0ff */
[----:B------:R-:W-:Y:S02]  /*06c0*/  CS2R R54, SRZ ;  /* 0x0000000000367805 */ /* 0x000fe4000001ff00 */
[----:B------:R-:W-:Y:S02]  /*06d0*/  SHF.R.U32.HI R17, RZ, 0x1, R16 ;  /* 0x00000001ff117819 */ /* 0x000fe40000011610 */
[----:B------:R-:W-:Y:S02]  /*06e0*/  CS2R R92, SRZ ;  /* 0x00000000005c7805 */ /* 0x000fe4000001ff00 */
[----:B------:R-:W-:Y:S01]  /*06f0*/  LOP3.LUT R19, R19, 0x90, R14, 0x78, !PT ;  /* 0x0000009013137812 */ /* 0x000fe200078e780e */
[C---:B------:R-:W-:Y:S01]  /*0700*/  IMAD.SHL.U32 R14, R0.reuse, 0x10, RZ ;  /* 0x00000010000e7824 */ /* 0x040fe200078e00ff */
[----:B------:R-:W-:Y:S01]  /*0710*/  LOP3.LUT R187, R0, 0x1c, RZ, 0xc0, !PT ;  /* 0x0000001c00bb7812 */ /* 0x000fe200078ec0ff */
[----:B0-----:R-:W-:Y:S01]  /*0720*/  IMAD R13, R12, UR4, RZ ;  /* 0x000000040c0d7c24 */ /* 0x001fe2000f8e02ff */
[C---:B------:R-:W-:Y:S01]  /*0730*/  LEA.HI R16, R0.reuse, 0x58, RZ, 0x1b ;  /* 0x0000005800107811 */ /* 0x040fe200078fd8ff */
[----:B------:R-:W-:Y:S01]  /*0740*/  IMAD R12, R0, 0x2, R17 ;  /* 0x00000002000c7824 */ /* 0x000fe200078e0211 */
[----:B------:R-:W-:Y:S01]  /*0750*/  LOP3.LUT R14, R14, 0x100, RZ, 0xc0, !PT ;  /* 0x000001000e0e7812 */ /* 0x000fe200078ec0ff */
[----:B------:R-:W-:Y:S01]  /*0760*/  IMAD.IADD R193, R19, 0x1, R18 ;  /* 0x0000000113c17824 */ /* 0x000fe200078e0212 */
[----:B------:R-:W-:Y:S01]  /*0770*/  SHF.R.S32.HI R17, RZ, 0x1f, R13 ;  /* 0x0000001fff117819 */ /* 0x000fe2000001140d */
[-C--:B------:R-:W-:Y:S01]  /*0780*/  IMAD R22, R16, R147.reuse, RZ ;  /* 0x0000009310167224 */ /* 0x080fe200078e02ff */
[----:B------:R-:W-:Y:S01]  /*0790*/  LOP3.LUT R187, R187, 0x3, R12, 0xf8, !PT ;  /* 0x00000003bbbb7812 */ /* 0x000fe200078ef80c */
[----:B---3--:R-:W-:Y:S01]  /*07a0*/  UIMAD UR4, UR7, UR8, URZ ;  /* 0x00000008070472a4 */ /* 0x008fe2000f8e02ff */
[----:B------:R-:W-:Y:S01]  /*07b0*/  LOP3.LUT R12, R0, 0x7f, RZ, 0xc0, !PT ;  /* 0x0000007f000c7812 */ /* 0x000fe200078ec0ff */
[----:B------:R-:W-:Y:S01]  /*07c0*/  IMAD R19, R4, R147, RZ ;  /* 0x0000009304137224 */ /* 0x000fe200078e02ff */
[----:B------:R-:W-:Y:S01]  /*07d0*/  IADD3 R194, PT, PT, R15, UR6, R14 ;  /* 0x000000060fc27c10 */ /* 0x000fe2000fffe00e */
[----:B------:R-:W-:Y:S01]  /*07e0*/  USHF.R.S32.HI UR5, URZ, 0x1f, UR4 ;  /* 0x0000001fff057899 */ /* 0x000fe20008011404 */
[----:B------:R-:W-:-:S02]  /*07f0*/  SHF.R.U32.HI R15, RZ, 0x7, R0 ;  /* 0x00000007ff0f7819 */ /* 0x000fc40000011600 */
[----:B------:R-:W-:Y:S02]  /*0800*/  CS2R R94, SRZ ;  /* 0x00000000005e7805 */ /* 0x000fe4000001ff00 */
[--C-:B--2---:R-:W-:Y:S01]  /*0810*/  IADD3 R37, P0, P1, R13, UR12, R146.reuse ;  /* 0x0000000c0d257c10 */ /* 0x104fe2000f91e092 */
[----:B------:R-:W-:Y:S01]  /*0820*/  IMAD R13, R12, UR9, RZ ;  /* 0x000000090c0d7c24 */ /* 0x000fe2000f8e02ff */
[----:B------:R-:W-:Y:S01]  /*0830*/  SGXT.U32 R12, R15, 0x1 ;  /* 0x000000010f0c781a */ /* 0x000fe20000000000 */
[----:B------:R-:W0:Y:S01]  /*0840*/  LDCU UR12, c[0x0][0x3a8] ;  /* 0x00007500ff0c77ac */ /* 0x000e220008000800 */
[C---:B------:R-:W-:Y:S02]  /*0850*/  LEA.HI R18, R0.reuse, 0x78, RZ, 0x1b ;  /* 0x0000007800127811 */ /* 0x040fe400078fd8ff */
[----:B------:R-:W-:Y:S01]  /*0860*/  LEA.HI R14, R0, 0x38, RZ, 0x1b ;  /* 0x00000038000e7811 */ /* 0x000fe200078fd8ff */
[----:B----4-:R-:W-:Y:S01]  /*0870*/  IMAD R153, R12, R40, RZ ;  /* 0x000000280c997224 */ /* 0x010fe200078e02ff */
[----:B------:R-:W-:Y:S01]  /*0880*/  SHF.R.S32.HI R146, RZ, 0x1f, R146 ;  /* 0x0000001fff927819 */ /* 0x000fe20000011492 */
[----:B------:R-:W-:Y:S01]  /*0890*/  IMAD R151, R18, R147, RZ ;  /* 0x0000009312977224 */ /* 0x000fe200078e02ff */
[-C--:B------:R-:W-:Y:S01]  /*08a0*/  IADD3 R12, P6, PT, R20, R37.reuse, RZ ;  /* 0x00000025140c7210 */ /* 0x080fe20007fde0ff */
[----:B------:R-:W-:Y:S01]  /*08b0*/  IMAD R18, R147, 0x8, R20 ;  /* 0x0000000893127824 */ /* 0x000fe200078e0214 */
[----:B------:R-:W-:Y:S01]  /*08c0*/  IADD3.X R39, PT, PT, R17, UR13, R146, P0, P1 ;  /* 0x0000000d11277c10 */ /* 0x000fe200087e2492 */
[----:B------:R-:W-:Y:S01]  /*08d0*/  IMAD R155, R40, 0x2, R153 ;  /* 0x00000002289b7824 */ /* 0x000fe200078e0299 */
[----:B------:R-:W-:Y:S01]  /*08e0*/  IADD3 R16, P2, PT, R22, R37, RZ ;  /* 0x0000002516107210 */ /* 0x000fe20007f5e0ff */
[----:B------:R-:W-:Y:S01]  /*08f0*/  IMAD R24, R147, 0x8, R18 ;  /* 0x0000000893187824 */ /* 0x000fe200078e0212 */
[----:B------:R-:W-:Y:S01]  /*0900*/  LEA.HI.X.SX32 R17, R20, R39, 0x1, P6 ;  /* 0x0000002714117211 */ /* 0x000fe200030f0eff */
[----:B------:R-:W-:Y:S01]  /*0910*/  IMAD R157, R40, 0x2, R155 ;  /* 0x00000002289d7824 */ /* 0x000fe200078e029b */
[----:B-----5:R-:W-:Y:S01]  /*0920*/  IADD3 R184, P0, P1, R13, UR4, R184 ;  /* 0x000000040db87c10 */ /* 0x020fe2000f91e0b8 */
[----:B------:R-:W-:Y:S01]  /*0930*/  IMAD R21, R14, R147, RZ ;  /* 0x000000930e157224 */ /* 0x000fe200078e02ff */
[----:B------:R-:W-:Y:S01]  /*0940*/  SHF.R.S32.HI R38, RZ, 0x1f, R13 ;  /* 0x0000001fff267819 */ /* 0x000fe2000001140d */
[----:B------:R-:W-:Y:S01]  /*0950*/  IMAD R26, R147, 0x10, R24 ;  /* 0x00000010931a7824 */ /* 0x000fe200078e0218 */
[-C--:B------:R-:W-:Y:S01]  /*0960*/  IADD3 R13, P5, PT, R18, R37.reuse, RZ ;  /* 0x00000025120d7210 */ /* 0x080fe20007fbe0ff */
[----:B------:R-:W-:Y:S01]  /*0970*/  IMAD R159, R40, 0x2, R157 ;  /* 0x00000002289f7824 */ /* 0x000fe200078e029d */
[----:B------:R-:W-:Y:S01]  /*0980*/  IADD3 R15, P3, PT, R21, R37, RZ ;  /* 0x00000025150f7210 */ /* 0x000fe20007f7e0ff */
[----:B------:R-:W-:Y:S01]  /*0990*/  IMAD R28, R147, 0x8, R26 ;  /* 0x00000008931c7824 */ /* 0x000fe200078e021a */
[----:B------:R-:W-:Y:S01]  /*09a0*/  IADD3.X R38, PT, PT, R38, UR5, R185, P0, P1 ;  /* 0x0000000526267c10 */ /* 0x000fe200087e24b9 */
[----:B------:R-:W-:Y:S01]  /*09b0*/  IMAD R161, R40, 0x2, R159 ;  /* 0x0000000228a17824 */ /* 0x000fe200078e029f */
[-C--:B------:R-:W-:Y:S01]  /*09c0*/  LEA.HI.X.SX32 R20, R21, R39.reuse, 0x1, P3 ;  /* 0x0000002715147211 */ /* 0x080fe200018f0eff */
[C---:B------:R-:W-:Y:S01]  /*09d0*/  IMAD R30, R147.reuse, 0x8, R28 ;  /* 0x00000008931e7824 */ /* 0x040fe200078e021c */
[----:B------:R-:W-:Y:S01]  /*09e0*/  LEA.HI.X.SX32 R21, R22, R39, 0x1, P2 ;  /* 0x0000002716157211 */ /* 0x000fe200010f0eff */
[----:B------:R-:W-:Y:S01]  /*09f0*/  IMAD R163, R40, 0x2, R161 ;  /* 0x0000000228a37824 */ /* 0x000fe200078e02a1 */
[-C--:B------:R-:W-:Y:S01]  /*0a00*/  IADD3 R22, P2, PT, R24, R37.reuse, RZ ;  /* 0x0000002518167210 */ /* 0x080fe20007f5e0ff */
[C---:B------:R-:W-:Y:S01]  /*0a10*/  IMAD R32, R147.reuse, 0x10, R30 ;  /* 0x0000001093207824 */ /* 0x040fe200078e021e */
[----:B------:R-:W-:Y:S01]  /*0a20*/  IADD3 R23, P3, PT, R26, R37, RZ ;  /* 0x000000251a177210 */ /* 0x000fe20007f7e0ff */
        /* <DEDUP_REMOVED lines=18> */
[----:B------:R-:W-:Y:S01]  /*0b50*/  IMAD R149, R147, 0x8, R146 ;  /* 0x0000000893957824 */ /* 0x000fe200078e0292 */
[----:B------:R-:W-:Y:S01]  /*0b60*/  LEA.HI.X.SX32 R33, R34, R39, 0x1, P3 ;  /* 0x0000002722217211 */ /* 0x000fe200018f0eff */
[----:B------:R-:W-:Y:S01]  /*0b70*/  IMAD R175, R40, 0x2, R173 ;  /* 0x0000000228af7824 */ /* 0x000fe200078e02ad */
[----:B------:R-:W-:Y:S01]  /*0b80*/  IADD3 R34, P2, PT, R144, R37, RZ ;  /* 0x0000002590227210 */ /* 0x000fe20007f5e0ff */
[----:B------:R-:W-:Y:S01]  /*0b90*/  IMAD.MOV.U32 R185, RZ, RZ, RZ ;  /* 0x000000ffffb97224 */ /* 0x000fe200078e00ff */
[-C--:B------:R-:W-:Y:S01]  /*0ba0*/  IADD3 R154, P0, PT, R153, R184.reuse, RZ ;  /* 0x000000b8999a7210 */ /* 0x080fe20007f1e0ff */
[----:B------:R-:W-:Y:S01]  /*0bb0*/  IMAD R177, R40, 0x2, R175 ;  /* 0x0000000228b17824 */ /* 0x000fe200078e02af */
[----:B------:R-:W-:Y:S01]  /*0bc0*/  LEA.HI.X.SX32 R144, R144, R39, 0x1, P2 ;  /* 0x0000002790907211 */ /* 0x000fe200010f0eff */
[----:B------:R-:W-:Y:S01]  /*0bd0*/  UMOV UR4, URZ ;  /* 0x000000ff00047c82 */ /* 0x000fe20008000000 */
[-C--:B------:R-:W-:Y:S01]  /*0be0*/  IADD3 R158, P2, PT, R157, R184.reuse, RZ ;  /* 0x000000b89d9e7210 */ /* 0x080fe20007f5e0ff */
[C---:B------:R-:W-:Y:S01]  /*0bf0*/  IMAD R179, R40.reuse, 0x2, R177 ;  /* 0x0000000228b37824 */ /* 0x040fe200078e02b1 */
[----:B------:R-:W-:Y:S01]  /*0c00*/  IADD3 R156, P1, PT, R155, R184, RZ ;  /* 0x000000b89b9c7210 */ /* 0x000fe20007f3e0ff */
[----:B------:R-:W-:Y:S01]  /*0c10*/  UMOV UR5, URZ ;  /* 0x000000ff00057c82 */ /* 0x000fe20008000000 */
[----:B------:R-:W-:Y:S01]  /*0c20*/  LEA.HI.X.SX32 R157, R157, R38, 0x1, P2 ;  /* 0x000000269d9d7211 */ /* 0x000fe200010f0eff */
[----:B------:R-:W-:Y:S01]  /*0c30*/  IMAD R181, R40, 0x2, R179 ;  /* 0x0000000228b57824 */ /* 0x000fe200078e02b3 */
[----:B------:R-:W-:-:S02]  /*0c40*/  IADD3 R164, P2, PT, R163, R184, RZ ;  /* 0x000000b8a3a47210 */ /* 0x000fc40007f5e0ff */
[-C--:B------:R-:W-:Y:S01]  /*0c50*/  LEA.HI.X.SX32 R153, R153, R38.reuse, 0x1, P0 ;  /* 0x0000002699997211 */ /* 0x080fe200000f0eff */
[----:B------:R-:W-:Y:S01]  /*0c60*/  IMAD R183, R40, 0x2, R181 ;  /* 0x0000000228b77824 */ /* 0x000fe200078e02b5 */
[----:B------:R-:W-:Y:S02]  /*0c70*/  LEA.HI.X.SX32 R163, R163, R38, 0x1, P2 ;  /* 0x00000026a3a37211 */ /* 0x000fe400010f0eff */
[----:B------:R-:W-:Y:S02]  /*0c80*/  IADD3 R170, P2, PT, R169, R184, RZ ;  /* 0x000000b8a9aa7210 */ /* 0x000fe40007f5e0ff */
[-C--:B------:R-:W-:Y:S02]  /*0c90*/  LEA.HI.X.SX32 R155, R155, R38.reuse, 0x1, P1 ;  /* 0x000000269b9b7211 */ /* 0x080fe400008f0eff */
[----:B------:R-:W-:Y:S02]  /*0ca0*/  LEA.HI.X.SX32 R169, R169, R38, 0x1, P2 ;  /* 0x00000026a9a97211 */ /* 0x000fe400010f0eff */
[----:B------:R-:W-:-:S02]  /*0cb0*/  IADD3 R176, P2, PT, R175, R184, RZ ;  /* 0x000000b8afb07210 */ /* 0x000fc40007f5e0ff */
[-C--:B------:R-:W-:Y:S02]  /*0cc0*/  IADD3 R160, P0, PT, R159, R184.reuse, RZ ;  /* 0x000000b89fa07210 */ /* 0x080fe40007f1e0ff */
[----:B------:R-:W-:Y:S02]  /*0cd0*/  IADD3 R162, P1, PT, R161, R184, RZ ;  /* 0x000000b8a1a27210 */ /* 0x000fe40007f3e0ff */
[----:B------:R-:W-:Y:S02]  /*0ce0*/  IADD3 R14, P4, PT, R19, R37, RZ ;  /* 0x00000025130e7210 */ /* 0x000fe40007f9e0ff */
[-C--:B------:R-:W-:Y:S02]  /*0cf0*/  LEA.HI.X.SX32 R175, R175, R38.reuse, 0x1, P2 ;  /* 0x00000026afaf7211 */ /* 0x080fe400010f0eff */
[-C--:B------:R-:W-:Y:S02]  /*0d00*/  LEA.HI.X.SX32 R159, R159, R38.reuse, 0x1, P0 ;  /* 0x000000269f9f7211 */ /* 0x080fe400000f0eff */
[----:B------:R-:W-:-:S02]  /*0d10*/  LEA.HI.X.SX32 R161, R161, R38, 0x1, P1 ;  /* 0x00000026a1a17211 */ /* 0x000fc400008f0eff */
[-C--:B------:R-:W-:Y:S02]  /*0d20*/  IADD3 R182, P2, PT, R181, R184.reuse, RZ ;  /* 0x000000b8b5b67210 */ /* 0x080fe40007f5e0ff */
[-C--:B------:R-:W-:Y:S02]  /*0d30*/  LEA.HI.X.SX32 R18, R18, R39.reuse, 0x1, P5 ;  /* 0x0000002712127211 */ /* 0x080fe400028f0eff */
[----:B------:R-:W-:Y:S02]  /*0d40*/  LEA.HI.X.SX32 R19, R19, R39, 0x1, P4 ;  /* 0x0000002713137211 */ /* 0x000fe400020f0eff */
[-C--:B------:R-:W-:Y:S02]  /*0d50*/  IADD3 R166, P0, PT, R165, R184.reuse, RZ ;  /* 0x000000b8a5a67210 */ /* 0x080fe40007f1e0ff */
[----:B------:R-:W-:Y:S02]  /*0d60*/  IADD3 R168, P1, PT, R167, R184, RZ ;  /* 0x000000b8a7a87210 */ /* 0x000fe40007f3e0ff */
[----:B------:R-:W-:-:S02]  /*0d70*/  IADD3 R152, P6, PT, R151, R37, RZ ;  /* 0x0000002597987210 */ /* 0x000fc40007fde0ff */
[-C--:B------:R-:W-:Y:S02]  /*0d80*/  IADD3 R35, P3, PT, R36, R37.reuse, RZ ;  /* 0x0000002524237210 */ /* 0x080fe40007f7e0ff */
[-C--:B------:R-:W-:Y:S02]  /*0d90*/  IADD3 R148, P4, PT, R146, R37.reuse, RZ ;  /* 0x0000002592947210 */ /* 0x080fe40007f9e0ff */
[----:B------:R-:W-:Y:S02]  /*0da0*/  IADD3 R150, P5, PT, R149, R37, RZ ;  /* 0x0000002595967210 */ /* 0x000fe40007fbe0ff */
[----:B------:R-:W-:Y:S02]  /*0db0*/  LOP3.LUT R37, R0, 0x7, RZ, 0xc0, !PT ;  /* 0x0000000700257812 */ /* 0x000fe400078ec0ff */
[-C--:B------:R-:W-:Y:S02]  /*0dc0*/  LEA.HI.X.SX32 R181, R181, R38.reuse, 0x1, P2 ;  /* 0x00000026b5b57211 */ /* 0x080fe400010f0eff */
[-C--:B------:R-:W-:Y:S01]  /*0dd0*/  LEA.HI.X.SX32 R165, R165, R38.reuse, 0x1, P0 ;  /* 0x00000026a5a57211 */ /* 0x080fe200000f0eff */
[----:B------:R-:W-:Y:S01]  /*0de0*/  IMAD R189, R37, 0x90, RZ ;  /* 0x0000009025bd7824 */ /* 0x000fe200078e02ff */
[----:B------:R-:W-:-:S02]  /*0df0*/  LEA.HI.X.SX32 R167, R167, R38, 0x1, P1 ;  /* 0x00000026a7a77211 */ /* 0x000fc400008f0eff */
[----:B------:R-:W-:Y:S02]  /*0e00*/  LOP3.LUT P2, RZ, R0, 0x80, RZ, 0xc0, !PT ;  /* 0x0000008000ff7812 */ /* 0x000fe4000784c0ff */
[-C--:B------:R-:W-:Y:S02]  /*0e10*/  IADD3 R172, P0, PT, R171, R184.reuse, RZ ;  /* 0x000000b8abac7210 */ /* 0x080fe40007f1e0ff */
[----:B------:R-:W-:Y:S02]  /*0e20*/  IADD3 R174, P1, PT, R173, R184, RZ ;  /* 0x000000b8adae7210 */ /* 0x000fe40007f3e0ff */
[----:B------:R-:W-:Y:S02]  /*0e30*/  SEL R195, RZ, 0x90, !P2 ;  /* 0x00000090ffc37807 */ /* 0x000fe40005000000 */
[-C--:B------:R-:W-:Y:S02]  /*0e40*/  LEA.HI.X.SX32 R171, R171, R38.reuse, 0x1, P0 ;  /* 0x00000026abab7211 */ /* 0x080fe400000f0eff */
[----:B------:R-:W-:-:S02]  /*0e50*/  LEA.HI.X.SX32 R173, R173, R38, 0x1, P1 ;  /* 0x00000026adad7211 */ /* 0x000fc400008f0eff */
[----:B------:R-:W-:Y:S02]  /*0e60*/  LEA.HI.X.SX32 R145, R36, R39, 0x1, P3 ;  /* 0x0000002724917211 */ /* 0x000fe400018f0eff */
[----:B------:R-:W-:Y:S02]  /*0e70*/  CS2R R36, SRZ ;  /* 0x0000000000247805 */ /* 0x000fe4000001ff00 */
[-C--:B------:R-:W-:Y:S02]  /*0e80*/  IADD3 R178, P0, PT, R177, R184.reuse, RZ ;  /* 0x000000b8b1b27210 */ /* 0x080fe40007f1e0ff */
[-C--:B------:R-:W-:Y:S02]  /*0e90*/  IADD3 R180, P1, PT, R179, R184.reuse, RZ ;  /* 0x000000b8b3b47210 */ /* 0x080fe40007f3e0ff */
[----:B------:R-:W-:Y:S02]  /*0ea0*/  IADD3 R184, P3, PT, R183, R184, RZ ;  /* 0x000000b8b7b87210 */ /* 0x000fe40007f7e0ff */
[----:B------:R-:W-:-:S02]  /*0eb0*/  LOP3.LUT R195, R195, 0x7f, R0, 0x78, !PT ;  /* 0x0000007fc3c37812 */ /* 0x000fc400078e7800 */
[----:B------:R-:W-:Y:S02]  /*0ec0*/  LOP3.LUT R189, R189, 0x30, R6, 0x78, !PT ;  /* 0x00000030bdbd7812 */ /* 0x000fe400078e7806 */
[-C--:B------:R-:W-:Y:S02]  /*0ed0*/  LEA.HI.X.SX32 R151, R151, R39.reuse, 0x1, P6 ;  /* 0x0000002797977211 */ /* 0x080fe400030f0eff */
[-C--:B------:R-:W-:Y:S02]  /*0ee0*/  LEA.HI.X.SX32 R146, R146, R39.reuse, 0x1, P4 ;  /* 0x0000002792927211 */ /* 0x080fe400020f0eff */
[----:B------:R-:W-:Y:S02]  /*0ef0*/  LEA.HI.X.SX32 R149, R149, R39, 0x1, P5 ;  /* 0x0000002795957211 */ /* 0x000fe400028f0eff */
[-C--:B------:R-:W-:Y:S02]  /*0f00*/  LEA.HI.X.SX32 R177, R177, R38.reuse, 0x1, P0 ;  /* 0x00000026b1b17211 */ /* 0x080fe400000f0eff */
[----:B------:R-:W-:-:S02]  /*0f10*/  LEA.HI.X.SX32 R179, R179, R38, 0x1, P1 ;  /* 0x00000026b3b37211 */ /* 0x000fc400008f0eff */
[----:B------:R-:W-:Y:S02]  /*0f20*/  LEA.HI.X.SX32 R183, R183, R38, 0x1, P3 ;  /* 0x00000026b7b77211 */ /* 0x000fe400018f0eff */
[----:B------:R-:W-:Y:S02]  /*0f30*/  CS2R R38, SRZ ;  /* 0x0000000000267805 */ /* 0x000fe4000001ff00 */
[C---:B------:R-:W-:Y:S02]  /*0f40*/  LOP3.LUT P0, RZ, R0.reuse, 0x1, RZ, 0xc0, !PT ;  /* 0x0000000100ff7812 */ /* 0x040fe4000780c0ff */
[----:B------:R-:W-:Y:S02]  /*0f50*/  LOP3.LUT P1, RZ, R0, 0x2, RZ, 0xc0, !PT ;  /* 0x0000000200ff7812 */ /* 0x000fe4000782c0ff */
[----:B------:R-:W-:Y:S02]  /*0f60*/  LOP3.LUT R196, R11, 0x8, RZ, 0xfc, !PT ;  /* 0x000000080bc47812 */ /* 0x000fe400078efcff */
[----:B------:R-:W-:-:S02]  /*0f70*/  LOP3.LUT R192, R195, 0x20, RZ, 0x3c, !PT ;  /* 0x00000020c3c07812 */ /* 0x000fc400078e3cff */
[C---:B------:R-:W-:Y:S02]  /*0f80*/  LOP3.LUT R191, R195.reuse, 0x40, RZ, 0x3c, !PT ;  /* 0x00000040c3bf7812 */ /* 0x040fe400078e3cff */
[----:B------:R-:W-:Y:S02]  /*0f90*/  LOP3.LUT R190, R195, 0x60, RZ, 0x3c, !PT ;  /* 0x00000060c3be7812 */ /* 0x000fe400078e3cff */
[----:B------:R-:W-:Y:S02]  /*0fa0*/  LOP3.LUT R188, R189, 0x40, RZ, 0x3c, !PT ;  /* 0x00000040bdbc7812 */ /* 0x000fe400078e3cff */
[----:B0-----:R-:W-:-:S07]  /*0fb0*/  LOP3.LUT R186, R187, 0x1, RZ, 0x3c, !PT ;  /* 0x00000001bbba7812 */ /* 0x001fce00078e3cff */
.L_x_1:
[----:B------:R-:W-:Y:S02]  /*0fc0*/  SHF.R.S32.HI R76, RZ, 0x1f, R185 ;  /* 0x0000001fff4c7819 */ /* 0x000fe400000114b9 */
[C---:B------:R-:W-:Y:S02]  /*0fd0*/  IADD3 R40, P2, PT, R185.reuse, R12, RZ ;  /* 0x0000000cb9287210 */ /* 0x040fe40007f5e0ff */
[----:B------:R-:W-:-:S03]  /*0fe0*/  IADD3 R42, P3, PT, R185, R13, RZ ;  /* 0x0000000db92a7210 */ /* 0x000fc60007f7e0ff */
[C---:B------:R-:W-:Y:S01]  /*0ff0*/  IMAD.X R41, R76.reuse, 0x1, R17, P2 ;  /* 0x000000014c297824 */ /* 0x040fe200010e0611 */
[C---:B------:R-:W-:Y:S01]  /*1000*/  IADD3 R44, P2, PT, R185.reuse, R22, RZ ;  /* 0x00000016b92c7210 */ /* 0x040fe20007f5e0ff */
[C---:B------:R-:W-:Y:S01]  /*1010*/  IMAD.X R43, R76.reuse, 0x1, R18, P3 ;  /* 0x000000014c2b7824 */ /* 0x040fe200018e0612 */
[C---:B------:R-:W-:Y:S02]  /*1020*/  IADD3 R46, P3, PT, R185.reuse, R14, RZ ;  /* 0x0000000eb92e7210 */ /* 0x040fe40007f7e0ff */
[----:B------:R0:W2:Y:S01]  /*1030*/  LDG.E.U8 R58, desc[UR10][R40.64] ;  /* 0x0000000a283a7981 */ /* 0x0000a2000c1e1100 */
[C---:B------:R-:W-:Y:S01]  /*1040*/  IMAD.X R45, R76.reuse, 0x1, R24, P2 ;  /* 0x000000014c2d7824 */ /* 0x040fe200010e0618 */
[C---:B------:R-:W-:Y:S01]  /*1050*/  IADD3 R48, P2, PT, R185.reuse, R23, RZ ;  /* 0x00000017b9307210 */ /* 0x040fe20007f5e0ff */
[C---:B------:R-:W-:Y:S01]  /*1060*/  IMAD.X R47, R76.reuse, 0x1, R19, P3 ;  /* 0x000000014c2f7824 */ /* 0x040fe200018e0613 */
[C---:B------:R-:W-:Y:S01]  /*1070*/  IADD3 R50, P3, PT, R185.reuse, R26, RZ ;  /* 0x0000001ab9327210 */ /* 0x040fe20007f7e0ff */
[----:B------:R1:W3:Y:S02]  /*1080*/  LDG.E.U8 R60, desc[UR10][R42.64] ;  /* 0x0000000a2a3c7981 */ /* 0x0002e4000c1e1100 */
[C---:B------:R-:W-:Y:S01]  /*1090*/  IMAD.X R49, R76.reuse, 0x1, R25, P2 ;  /* 0x000000014c317824 */ /* 0x040fe200010e0619 */
[C---:B------:R-:W-:Y:S01]  /*10a0*/  IADD3 R56, P2, PT, R185.reuse, R27, RZ ;  /* 0x0000001bb9387210 */ /* 0x040fe20007f5e0ff */
[C---:B------:R-:W-:Y:S01]  /*10b0*/  IMAD.X R51, R76.reuse, 0x1, R28, P3 ;  /* 0x000000014c337824 */ /* 0x040fe200018e061c */
[C---:B0-----:R-:W-:Y:S01]  /*10c0*/  IADD3 R40, P3, PT, R185.reuse, R15, RZ ;  /* 0x0000000fb9287210 */ /* 0x041fe20007f7e0ff */
[----:B------:R0:W4:Y:S02]  /*10d0*/  LDG.E.U8 R62, desc[UR10][R44.64] ;  /* 0x0000000a2c3e7981 */ /* 0x000124000c1e1100 */
[C---:B------:R-:W-:Y:S01]  /*10e0*/  IMAD.X R57, R76.reuse, 0x1, R29, P2 ;  /* 0x000000014c397824 */ /* 0x040fe200010e061d */
[----:B-1----:R-:W-:Y:S01]  /*10f0*/  IADD3 R42, P2, PT, R185, R30, RZ ;  /* 0x0000001eb92a7210 */ /* 0x002fe20007f5e0ff */
[----:B------:R1:W5:Y:S01]  /*1100*/  LDG.E.U8 R64, desc[UR10][R46.64] ;  /* 0x0000000a2e407981 */ /* 0x000362000c1e1100 */
[----:B------:R-:W-:-:S03]  /*1110*/  IMAD.X R41, R76, 0x1, R20, P3 ;  /* 0x000000014c297824 */ /* 0x000fc600018e0614 */
[----:B------:R-:W-:Y:S01]  /*1120*/  IMAD.X R43, R76, 0x1, R32, P2 ;  /* 0x000000014c2b7824 */ /* 0x000fe200010e0620 */
[C---:B0-----:R-:W-:Y:S01]  /*1130*/  IADD3 R44, P3, PT, R185.reuse, R31, RZ ;  /* 0x0000001fb92c7210 */ /* 0x041fe20007f7e0ff */
[----:B------:R0:W5:Y:S01]  /*1140*/  LDG.E.U8 R66, desc[UR10][R48.64] ;  /* 0x0000000a30427981 */ /* 0x000162000c1e1100 */
[----:B-1----:R-:W-:-:S03]  /*1150*/  IADD3 R46, P2, PT, R185, R34, RZ ;  /* 0x00000022b92e7210 */ /* 0x002fc60007f5e0ff */
[----:B------:R1:W5:Y:S01]  /*1160*/  LDG.E.U8 R68, desc[UR10][R50.64] ;  /* 0x0000000a32447981 */ /* 0x000362000c1e1100 */
[C---:B------:R-:W-:Y:S02]  /*1170*/  IMAD.X R45, R76.reuse, 0x1, R33, P3 ;  /* 0x000000014c2d7824 */ /* 0x040fe400018e0621 */
[----:B------:R-:W-:Y:S01]  /*1180*/  IMAD.X R47, R76, 0x1, R144, P2 ;  /* 0x000000014c2f7824 */ /* 0x000fe200010e0690 */
[C---:B0-----:R-:W-:Y:S01]  /*1190*/  IADD3 R48, P3, PT, R185.reuse, R16, RZ ;  /* 0x00000010b9307210 */ /* 0x041fe20007f7e0ff */
[----:B------:R0:W5:Y:S01]  /*11a0*/  LDG.E.U8 R70, desc[UR10][R56.64] ;  /* 0x0000000a38467981 */ /* 0x000162000c1e1100 */
[----:B-1----:R-:W-:-:S03]  /*11b0*/  IADD3 R50, P2, PT, R185, R35, RZ ;  /* 0x00000023b9327210 */ /* 0x002fc60007f5e0ff */
[----:B------:R1:W5:Y:S01]  /*11c0*/  LDG.E.U8 R72, desc[UR10][R40.64] ;  /* 0x0000000a28487981 */ /* 0x000362000c1e1100 */
[----:B------:R-:W-:-:S03]  /*11d0*/  IMAD.X R49, R76, 0x1, R21, P3 ;  /* 0x000000014c317824 */ /* 0x000fc600018e0615 */
[----:B------:R1:W5:Y:S01]  /*11e0*/  LDG.E.U8 R74, desc[UR10][R42.64] ;  /* 0x0000000a2a4a7981 */ /* 0x000362000c1e1100 */
[----:B------:R-:W-:Y:S01]  /*11f0*/  IMAD.X R51, R76, 0x1, R145, P2 ;  /* 0x000000014c337824 */ /* 0x000fe200010e0691 */
[C---:B0-----:R-:W-:Y:S02]  /*1200*/  IADD3 R56, P3, PT, R185.reuse, R148, RZ ;  /* 0x00000094b9387210 */ /* 0x041fe40007f7e0ff */
[----:B------:R-:W5:Y:S01]  /*1210*/  LDG.E.U8 R44, desc[UR10][R44.64] ;  /* 0x0000000a2c2c7981 */ /* 0x000f62000c1e1100 */
[----:B-1----:R-:W-:-:S03]  /*1220*/  IADD3 R40, P4, PT, R185, R150, RZ ;  /* 0x00000096b9287210 */ /* 0x002fc60007f9e0ff */
[----:B------:R-:W5:Y:S01]  /*1230*/  LDG.E.U8 R46, desc[UR10][R46.64] ;  /* 0x0000000a2e2e7981 */ /* 0x000f62000c1e1100 */
[----:B------:R-:W-:Y:S01]  /*1240*/  IADD3 R42, P2, PT, R185, R152, RZ ;  /* 0x00000098b92a7210 */ /* 0x000fe20007f5e0ff */
[C---:B------:R-:W-:Y:S02]  /*1250*/  IMAD.X R57, R76.reuse, 0x1, R146, P3 ;  /* 0x000000014c397824 */ /* 0x040fe400018e0692 */
[----:B------:R-:W5:Y:S01]  /*1260*/  LDG.E.U8 R48, desc[UR10][R48.64] ;  /* 0x0000000a30307981 */ /* 0x000f62000c1e1100 */
[C---:B------:R-:W-:Y:S02]  /*1270*/  IMAD.X R41, R76.reuse, 0x1, R149, P4 ;  /* 0x000000014c297824 */ /* 0x040fe400020e0695 */
[----:B------:R-:W-:Y:S01]  /*1280*/  IMAD.X R43, R76, 0x1, R151, P2 ;  /* 0x000000014c2b7824 */ /* 0x000fe200010e0697 */
[----:B------:R-:W5:Y:S04]  /*1290*/  LDG.E.U8 R50, desc[UR10][R50.64] ;  /* 0x0000000a32327981 */ /* 0x000f68000c1e1100 */
[----:B------:R-:W5:Y:S04]  /*12a0*/  LDG.E.U8 R56, desc[UR10][R56.64] ;  /* 0x0000000a38387981 */ /* 0x000f68000c1e1100 */
[----:B------:R-:W5:Y:S04]  /*12b0*/  LDG.E.U8 R84, desc[UR10][R40.64] ;  /* 0x0000000a28547981 */ /* 0x000f68000c1e1100 */
[----:B------:R-:W5:Y:S01]  /*12c0*/  LDG.E.U8 R42, desc[UR10][R42.64] ;  /* 0x0000000a2a2a7981 */ /* 0x000f62000c1e1100 */
[----:B------:R-:W-:Y:S01]  /*12d0*/  LEA R201, R8, UR5, 0x1 ;  /* 0x0000000508c97c11 */ /* 0x000fe2000f8e08ff */
[----:B------:R-:W-:Y:S01]  /*12e0*/  USHF.R.S32.HI UR8, URZ, 0x1f, UR4 ;  /* 0x0000001fff087899 */ /* 0x000fe20008011404 */
[----:B------:R-:W-:Y:S02]  /*12f0*/  BAR.SYNC.DEFER_BLOCKING 0x0 ;  /* 0x0000000000007b1d */ /* 0x000fe40000010000 */
[C---:B------:R-:W-:Y:S01]  /*1300*/  LOP3.LUT R202, R201.reuse, 0x70, RZ, 0xfc, !PT ;  /* 0x00000070c9ca7812 */ /* 0x040fe200078efcff */
[C---:B------:R-:W-:Y:S01]  /*1310*/  VIADD R210, R201.reuse, 0x9 ;  /* 0x00000009c9d27836 */ /* 0x040fe20000000000 */
[C---:B------:R-:W-:Y:S01]  /*1320*/  LOP3.LUT R207, R201.reuse, 0x49, RZ, 0xfc, !PT ;  /* 0x00000049c9cf7812 */ /* 0x040fe200078efcff */
[----:B------:R-:W-:Y:S01]  /*1330*/  VIADD R206, R201, 0x10 ;  /* 0x00000010c9ce7836 */ /* 0x000fe20000000000 */
[----:B------:R-:W-:-:S02]  /*1340*/  ISETP.GE.AND P2, PT, R11, R202, PT ;  /* 0x000000ca0b00720c */ /* 0x000fc40003f46270 */
[----:B------:R-:W-:Y:S02]  /*1350*/  ISETP.GE.AND P4, PT, R196, R202, PT ;  /* 0x000000cac400720c */ /* 0x000fe40003f86270 */
[C---:B------:R-:W-:Y:S02]  /*1360*/  LOP3.LUT R202, R201.reuse, 0x79, RZ, 0xfc, !PT ;  /* 0x00000079c9ca7812 */ /* 0x040fe400078efcff */
[----:B------:R-:W-:Y:S02]  /*1370*/  LOP3.LUT R208, R201, 0x48, RZ, 0xfc, !PT ;  /* 0x00000048c9d07812 */ /* 0x000fe400078efcff */
[----:B------:R-:W-:Y:S02]  /*1380*/  ISETP.GE.AND P3, PT, R11, R202, PT ;  /* 0x000000ca0b00720c */ /* 0x000fe40003f66270 */
[C---:B------:R-:W-:Y:S02]  /*1390*/  LOP3.LUT R209, R201.reuse, 0x41, RZ, 0xfc, !PT ;  /* 0x00000041c9d17812 */ /* 0x040fe400078efcff */
[----:B------:R-:W-:Y:S01]  /*13a0*/  LOP3.LUT R224, R201, 0x40, RZ, 0xfc, !PT ;  /* 0x00000040c9e07812 */ /* 0x000fe200078efcff */
[----:B--2---:R-:W-:Y:S04]  /*13b0*/  STS.U8 [R195+UR6], R58 ;  /* 0x0000003ac3007988 */ /* 0x004fe80008000006 */
[----:B---3--:R-:W-:Y:S04]  /*13c0*/  STS.U8 [R195+UR6+0x100], R60 ;  /* 0x0001003cc3007988 */ /* 0x008fe80008000006 */
[----:B----4-:R-:W-:Y:S04]  /*13d0*/  STS.U8 [R195+UR6+0x200], R62 ;  /* 0x0002003ec3007988 */ /* 0x010fe80008000006 */
[----:B-----5:R-:W-:Y:S04]  /*13e0*/  STS.U8 [R195+UR6+0x300], R64 ;  /* 0x00030040c3007988 */ /* 0x020fe80008000006 */
[----:B------:R-:W-:Y:S04]  /*13f0*/  STS.U8 [R195+UR6+0x400], R66 ;  /* 0x00040042c3007988 */ /* 0x000fe80008000006 */
        /* <DEDUP_REMOVED lines=10> */
[----:B------:R-:W-:Y:S01]  /*14a0*/  STS.U8 [R195+UR6+0xf00], R42 ;  /* 0x000f002ac3007988 */ /* 0x000fe20008000006 */
[----:B------:R-:W-:Y:S06]  /*14b0*/  BAR.SYNC.DEFER_BLOCKING 0x0 ;  /* 0x0000000000007b1d */ /* 0x000fec0000010000 */
[----:B------:R-:W0:Y:S04]  /*14c0*/  LDSM.16.M88.4 R68, [R194] ;  /* 0x00000000c244783b */ /* 0x000e280000000200 */
[----:B------:R-:W1:Y:S04]  /*14d0*/  LDSM.16.MT88.4 R76, [R193+0x1000] ;  /* 0x00100000c14c783b */ /* 0x000e680000004200 */
[----:B------:R-:W2:Y:S04]  /*14e0*/  LDSM.16.MT88.4 R104, [R193+0x1400] ;  /* 0x00140000c168783b */ /* 0x000ea80000004200 */
[----:B------:R-:W3:Y:S04]  /*14f0*/  LDSM.16.M88.4 R128, [R194+0x200] ;  /* 0x00020000c280783b */ /* 0x000ee80000000200 */
[----:B------:R-:W4:Y:S04]  /*1500*/  LDSM.16.M88.4 R116, [R194+0x400] ;  /* 0x00040000c274783b */ /* 0x000f280000000200 */
[----:B------:R-:W5:Y:S04]  /*1510*/  LDSM.16.M88.4 R96, [R194+0x600] ;  /* 0x00060000c260783b */ /* 0x000f680000000200 */
[----:B------:R-:W5:Y:S04]  /*1520*/  LDSM.16.M88.4 R48, [R194+0x800] ;  /* 0x00080000c230783b */ /* 0x000f680000000200 */
[----:B------:R-:W5:Y:S04]  /*1530*/  LDSM.16.M88.4 R88, [R194+0xa00] ;  /* 0x000a0000c258783b */ /* 0x000f680000000200 */
[----:B------:R-:W5:Y:S01]  /*1540*/  LDSM.16.M88.4 R100, [R194+0xc00] ;  /* 0x000c0000c264783b */ /* 0x000f620000000200 */
[----:B0-----:R-:W-:-:S02]  /*1550*/  F2FP.F16.E4M3.UNPACK_B R136, R70 ;  /* 0x00000046ff88723e */ /* 0x001fc400020006ff */
[----:B------:R-:W-:Y:S01]  /*1560*/  F2FP.F16.E4M3.UNPACK_B R137, R71 ;  /* 0x00000047ff89723e */ /* 0x000fe200020006ff */
[----:B-1----:R-:W-:Y:S01]  /*1570*/  IMAD.MOV.U32 R40, RZ, RZ, R76 ;  /* 0x000000ffff287224 */ /* 0x002fe200078e004c */
[----:B------:R-:W-:Y:S01]  /*1580*/  F2FP.F16.E4M3.UNPACK_B R108, R68 ;  /* 0x00000044ff6c723e */ /* 0x000fe200020006ff */
[----:B------:R-:W-:Y:S01]  /*1590*/  IMAD.MOV.U32 R41, RZ, RZ, R78 ;  /* 0x000000ffff297224 */ /* 0x000fe200078e004e */
[----:B------:R-:W-:Y:S01]  /*15a0*/  F2FP.F16.E4M3.UNPACK_B R109, R69 ;  /* 0x00000045ff6d723e */ /* 0x000fe200020006ff */
[----:B--2---:R-:W-:Y:S01]  /*15b0*/  IMAD.MOV.U32 R42, RZ, RZ, R104 ;  /* 0x000000ffff2a7224 */ /* 0x004fe200078e0068 */
[----:B------:R-:W-:Y:S01]  /*15c0*/  F2FP.F16.E4M3.UNPACK_B R70, R70.H1 ;  /* 0x00000046ff46723e */ /* 0x000fe200030006ff */
[----:B------:R-:W-:Y:S01]  /*15d0*/  IMAD.MOV.U32 R43, RZ, RZ, R106 ;  /* 0x000000ffff2b7224 */ /* 0x000fe200078e006a */
[----:B------:R-:W-:Y:S01]  /*15e0*/  F2FP.F16.E4M3.UNPACK_B R71, R71.H1 ;  /* 0x00000047ff47723e */ /* 0x000fe200030006ff */
[----:B------:R-:W-:Y:S01]  /*15f0*/  IMAD.MOV.U32 R58, RZ, RZ, R104 ;  /* 0x000000ffff3a7224 */ /* 0x000fe200078e0068 */
[----:B---3--:R-:W-:Y:S01]  /*1600*/  F2FP.F16.E4M3.UNPACK_B R132, R128 ;  /* 0x00000080ff84723e */ /* 0x008fe200020006ff */
[----:B------:R-:W-:Y:S01]  /*1610*/  IMAD.MOV.U32 R59, RZ, RZ, R106 ;  /* 0x000000ffff3b7224 */ /* 0x000fe200078e006a */
[----:B------:R-:W-:Y:S01]  /*1620*/  F2FP.F16.E4M3.UNPACK_B R133, R129 ;  /* 0x00000081ff85723e */ /* 0x000fe200020006ff */
[----:B------:R-:W-:Y:S01]  /*1630*/  IMAD.MOV.U32 R62, RZ, RZ, R104 ;  /* 0x000000ffff3e7224 */ /* 0x000fe200078e0068 */
[----:B------:R-:W-:Y:S01]  /*1640*/  F2FP.F16.E4M3.UNPACK_B R84, R130 ;  /* 0x00000082ff54723e */ /* 0x000fe200020006ff */
[C---:B------:R-:W-:Y:S01]  /*1650*/  HMMA.16816.F32 R136, R40.reuse, R136, RZ ;  /* 0x000000882888723c */ /* 0x040fe200000018ff */
[----:B------:R-:W-:Y:S01]  /*1660*/  F2FP.F16.E4M3.UNPACK_B R85, R131 ;  /* 0x00000083ff55723e */ /* 0x000fe200020006ff */
[----:B------:R-:W-:Y:S01]  /*1670*/  IMAD.MOV.U32 R63, RZ, RZ, R106 ;  /* 0x000000ffff3f7224 */ /* 0x000fe200078e006a */
[----:B----4-:R-:W-:Y:S01]  /*1680*/  F2FP.F16.E4M3.UNPACK_B R44, R116 ;  /* 0x00000074ff2c723e */ /* 0x010fe200020006ff */
[----:B------:R-:W-:Y:S01]  /*1690*/  IMAD.MOV.U32 R110, RZ, RZ, R104 ;  /* 0x000000ffff6e7224 */ /* 0x000fe200078e0068 */
[----:B------:R-:W-:Y:S01]  /*16a0*/  F2FP.F16.E4M3.UNPACK_B R45, R117 ;  /* 0x00000075ff2d723e */ /* 0x000fe200020006ff */
[----:B------:R-:W-:Y:S01]  /*16b0*/  IMAD.MOV.U32 R111, RZ, RZ, R106 ;  /* 0x000000ffff6f7224 */ /* 0x000fe200078e006a */
[----:B------:R-:W-:Y:S01]  /*16c0*/  F2FP.F16.E4M3.UNPACK_B R72, R118 ;  /* 0x00000076ff48723e */ /* 0x000fe200020006ff */
[----:B------:R-:W-:Y:S01]  /*16d0*/  HMMA.16816.F32 R132, R40, R132, RZ ;  /* 0x000000842884723c */ /* 0x000fe200000018ff */
[----:B------:R-:W-:Y:S01]  /*16e0*/  F2FP.F16.E4M3.UNPACK_B R73, R119 ;  /* 0x00000077ff49723e */ /* 0x000fe200020006ff */
[----:B------:R-:W-:Y:S01]  /*16f0*/  IMAD.MOV.U32 R142, RZ, RZ, R105 ;  /* 0x000000ffff8e7224 */ /* 0x000fe200078e0069 */
[----:B-----5:R-:W-:Y:S01]  /*1700*/  F2FP.F16.E4M3.UNPACK_B R56, R96 ;  /* 0x00000060ff38723e */ /* 0x020fe200020006ff */
[----:B------:R-:W-:Y:S01]  /*1710*/  IMAD.MOV.U32 R143, RZ, RZ, R107 ;  /* 0x000000ffff8f7224 */ /* 0x000fe200078e006b */
[----:B------:R-:W-:-:S02]  /*1720*/  F2FP.F16.E4M3.UNPACK_B R57, R97 ;  /* 0x00000061ff39723e */ /* 0x000fc400020006ff */
[----:B------:R-:W-:Y:S01]  /*1730*/  F2FP.F16.E4M3.UNPACK_B R60, R98 ;  /* 0x00000062ff3c723e */ /* 0x000fe200020006ff */
[C---:B------:R-:W-:Y:S01]  /*1740*/  HMMA.16816.F32 R84, R40.reuse, R84, RZ ;  /* 0x000000542854723c */ /* 0x040fe200000018ff */
[----:B------:R-:W-:Y:S02]  /*1750*/  F2FP.F16.E4M3.UNPACK_B R61, R99 ;  /* 0x00000063ff3d723e */ /* 0x000fe400020006ff */
[----:B------:R-:W-:Y:S02]  /*1760*/  F2FP.F16.E4M3.UNPACK_B R124, R48 ;  /* 0x00000030ff7c723e */ /* 0x000fe400020006ff */
[----:B------:R-:W-:Y:S02]  /*1770*/  F2FP.F16.E4M3.UNPACK_B R125, R49 ;  /* 0x00000031ff7d723e */ /* 0x000fe400020006ff */
[----:B------:R-:W-:Y:S01]  /*1780*/  F2FP.F16.E4M3.UNPACK_B R120, R50 ;  /* 0x00000032ff78723e */ /* 0x000fe200020006ff */
[----:B------:R-:W-:Y:S01]  /*1790*/  HMMA.16816.F32 R44, R40, R44, RZ ;  /* 0x0000002c282c723c */ /* 0x000fe200000018ff */
[----:B------:R-:W-:-:S02]  /*17a0*/  F2FP.F16.E4M3.UNPACK_B R121, R51 ;  /* 0x00000033ff79723e */ /* 0x000fc400020006ff */
[----:B------:R-:W-:Y:S02]  /*17b0*/  F2FP.F16.E4M3.UNPACK_B R64, R88 ;  /* 0x00000058ff40723e */ /* 0x000fe400020006ff */
[----:B------:R-:W-:Y:S02]  /*17c0*/  F2FP.F16.E4M3.UNPACK_B R65, R89 ;  /* 0x00000059ff41723e */ /* 0x000fe400020006ff */
[----:B------:R-:W-:Y:S01]  /*17d0*/  F2FP.F16.E4M3.UNPACK_B R112, R90 ;  /* 0x0000005aff70723e */ /* 0x000fe200020006ff */
[----:B------:R-:W-:Y:S01]  /*17e0*/  HMMA.16816.F32 R72, R40, R72, RZ ;  /* 0x000000482848723c */ /* 0x000fe200000018ff */
[----:B------:R-:W-:Y:S02]  /*17f0*/  F2FP.F16.E4M3.UNPACK_B R113, R91 ;  /* 0x0000005bff71723e */ /* 0x000fe400020006ff */
[----:B------:R-:W-:Y:S02]  /*1800*/  F2FP.F16.E4M3.UNPACK_B R140, R100 ;  /* 0x00000064ff8c723e */ /* 0x000fe400020006ff */
[----:B------:R-:W-:-:S02]  /*1810*/  F2FP.F16.E4M3.UNPACK_B R141, R101 ;  /* 0x00000065ff8d723e */ /* 0x000fc400020006ff */
[----:B------:R-:W-:Y:S01]  /*1820*/  F2FP.F16.E4M3.UNPACK_B R128, R128.H1 ;  /* 0x00000080ff80723e */ /* 0x000fe200030006ff */
[----:B------:R-:W-:Y:S01]  /*1830*/  HMMA.16816.F32 R40, R40, R56, RZ ;  /* 0x000000382828723c */ /* 0x000fe200000018ff */
[----:B------:R-:W-:Y:S01]  /*1840*/  IMAD.MOV.U32 R56, RZ, RZ, R76 ;  /* 0x000000ffff387224 */ /* 0x000fe200078e004c */
[----:B------:R-:W-:Y:S01]  /*1850*/  F2FP.F16.E4M3.UNPACK_B R129, R129.H1 ;  /* 0x00000081ff81723e */ /* 0x000fe200030006ff */
[----:B------:R-:W-:Y:S01]  /*1860*/  IMAD.MOV.U32 R57, RZ, RZ, R78 ;  /* 0x000000ffff397224 */ /* 0x000fe200078e004e */
[----:B------:R-:W-:Y:S02]  /*1870*/  F2FP.F16.E4M3.UNPACK_B R116, R116.H1 ;  /* 0x00000074ff74723e */ /* 0x000fe400030006ff */
[----:B------:R-:W-:Y:S02]  /*1880*/  F2FP.F16.E4M3.UNPACK_B R117, R117.H1 ;  /* 0x00000075ff75723e */ /* 0x000fe400030006ff */
[----:B------:R-:W-:Y:S02]  /*1890*/  F2FP.F16.E4M3.UNPACK_B R96, R96.H1 ;  /* 0x00000060ff60723e */ /* 0x000fe400030006ff */
[----:B------:R-:W-:Y:S01]  /*18a0*/  HMMA.16816.F32 R56, R56, R60, RZ ;  /* 0x0000003c3838723c */ /* 0x000fe200000018ff */
[----:B------:R-:W-:Y:S01]  /*18b0*/  IMAD.MOV.U32 R60, RZ, RZ, R76 ;  /* 0x000000ffff3c7224 */ /* 0x000fe200078e004c */
[----:B------:R-:W-:Y:S01]  /*18c0*/  F2FP.F16.E4M3.UNPACK_B R97, R97.H1 ;  /* 0x00000061ff61723e */ /* 0x000fe200030006ff */
[----:B------:R-:W-:Y:S01]  /*18d0*/  IMAD.MOV.U32 R61, RZ, RZ, R78 ;  /* 0x000000ffff3d7224 */ /* 0x000fe200078e004e */
[----:B------:R-:W-:-:S02]  /*18e0*/  F2FP.F16.E4M3.UNPACK_B R48, R48.H1 ;  /* 0x00000030ff30723e */ /* 0x000fc400030006ff */
[----:B------:R-:W-:Y:S02]  /*18f0*/  F2FP.F16.E4M3.UNPACK_B R49, R49.H1 ;  /* 0x00000031ff31723e */ /* 0x000fe400030006ff */
[----:B------:R-:W-:Y:S02]  /*1900*/  F2FP.F16.E4M3.UNPACK_B R68, R68.H1 ;  /* 0x00000044ff44723e */ /* 0x000fe400030006ff */
[C---:B------:R-:W-:Y:S01]  /*1910*/  HMMA.16816.F32 R124, R60.reuse, R124, RZ ;  /* 0x0000007c3c7c723c */ /* 0x040fe200000018ff */
[----:B------:R-:W-:Y:S02]  /*1920*/  F2FP.F16.E4M3.UNPACK_B R69, R69.H1 ;  /* 0x00000045ff45723e */ /* 0x000fe400030006ff */
[----:B------:R-:W-:Y:S02]  /*1930*/  F2FP.F16.E4M3.UNPACK_B R88, R88.H1 ;  /* 0x00000058ff58723e */ /* 0x000fe400030006ff */
[----:B------:R-:W-:Y:S02]  /*1940*/  F2FP.F16.E4M3.UNPACK_B R89, R89.H1 ;  /* 0x00000059ff59723e */ /* 0x000fe400030006ff */
[----:B------:R-:W-:Y:S01]  /*1950*/  F2FP.F16.E4M3.UNPACK_B R90, R90.H1 ;  /* 0x0000005aff5a723e */ /* 0x000fe200030006ff */
[----:B------:R-:W-:Y:S01]  /*1960*/  HMMA.16816.F32 R120, R60, R120, RZ ;  /* 0x000000783c78723c */ /* 0x000fe200000018ff */
[----:B------:R-:W-:-:S02]  /*1970*/  F2FP.F16.E4M3.UNPACK_B R91, R91.H1 ;  /* 0x0000005bff5b723e */ /* 0x000fc400030006ff */
[----:B------:R-:W-:Y:S02]  /*1980*/  F2FP.F16.E4M3.UNPACK_B R100, R100.H1 ;  /* 0x00000064ff64723e */ /* 0x000fe400030006ff */
[----:B------:R-:W-:-:S03]  /*1990*/  F2FP.F16.E4M3.UNPACK_B R101, R101.H1 ;  /* 0x00000065ff65723e */ /* 0x000fc600030006ff */
[C---:B------:R-:W-:Y:S08]  /*19a0*/  HMMA.16816.F32 R64, R60.reuse, R64, RZ ;  /* 0x000000403c40723c */ /* 0x040ff000000018ff */
[----:B------:R-:W-:Y:S01]  /*19b0*/  HMMA.16816.F32 R60, R60, R108, RZ ;  /* 0x0000006c3c3c723c */ /* 0x000fe200000018ff */
[----:B------:R-:W-:Y:S02]  /*19c0*/  IMAD.MOV.U32 R108, RZ, RZ, R76 ;  /* 0x000000ffff6c7224 */ /* 0x000fe400078e004c */
[----:B------:R-:W-:-:S07]  /*19d0*/  IMAD.MOV.U32 R109, RZ, RZ, R78 ;  /* 0x000000ffff6d7224 */ /* 0x000fce00078e004e */
[C---:B------:R-:W-:Y:S08]  /*19e0*/  HMMA.16816.F32 R112, R108.reuse, R112, RZ ;  /* 0x000000706c70723c */ /* 0x040ff000000018ff */
[----:B------:R-:W-:Y:S01]  /*19f0*/  HMMA.16816.F32 R108, R108, R140, RZ ;  /* 0x0000008c6c6c723c */ /* 0x000fe200000018ff */
[----:B------:R-:W-:Y:S02]  /*1a00*/  IMAD.MOV.U32 R140, RZ, RZ, R77 ;  /* 0x000000ffff8c7224 */ /* 0x000fe400078e004d */
[----:B------:R-:W-:-:S07]  /*1a10*/  IMAD.MOV.U32 R141, RZ, RZ, R79 ;  /* 0x000000ffff8d7224 */ /* 0x000fce00078e004f */
[C---:B------:R-:W-:Y:S01]  /*1a20*/  HMMA.16816.F32 R136, R140.reuse, R70, R136 ;  /* 0x000000468c88723c */ /* 0x040fe20000001888 */
[----:B------:R-:W-:Y:S02]  /*1a30*/  LOP3.LUT R70, R201, 0x71, RZ, 0xfc, !PT ;  /* 0x00000071c9467812 */ /* 0x000fe400078efcff */
[----:B------:R-:W-:Y:S01]  /*1a40*/  F2FP.F16.E4M3.UNPACK_B R71, R131.H1 ;  /* 0x00000083ff47723e */ /* 0x000fe200030006ff */
[----:B------:R-:W-:Y:S01]  /*1a50*/  IMAD.MOV.U32 R131, RZ, RZ, R107 ;  /* 0x000000ffff837224 */ /* 0x000fe200078e006b */
[-C--:B------:R-:W-:Y:S02]  /*1a60*/  ISETP.GE.AND P5, PT, R11, R70.reuse, PT ;  /* 0x000000460b00720c */ /* 0x080fe40003fa6270 */
[----:B------:R-:W-:Y:S01]  /*1a70*/  ISETP.GE.AND P6, PT, R196, R70, PT ;  /* 0x00000046c400720c */ /* 0x000fe20003fc6270 */
[----:B------:R-:W-:Y:S01]  /*1a80*/  HMMA.16816.F32 R132, R140, R128, R132 ;  /* 0x000000808c84723c */ /* 0x000fe20000001884 */
[----:B------:R-:W-:Y:S01]  /*1a90*/  F2FP.F16.E4M3.UNPACK_B R70, R130.H1 ;  /* 0x00000082ff46723e */ /* 0x000fe200030006ff */
[----:B------:R-:W-:Y:S01]  /*1aa0*/  IMAD.MOV.U32 R128, RZ, RZ, R77 ;  /* 0x000000ffff807224 */ /* 0x000fe200078e004d */
[----:B------:R-:W-:Y:S01]  /*1ab0*/  LOP3.LUT R142, R201, 0x78, RZ, 0xfc, !PT ;  /* 0x00000078c98e7812 */ /* 0x000fe200078efcff */
[----:B------:R-:W-:Y:S01]  /*1ac0*/  IMAD.MOV.U32 R129, RZ, RZ, R79 ;  /* 0x000000ffff817224 */ /* 0x000fe200078e004f */
[----:B------:R-:W-:Y:S01]  /*1ad0*/  SEL R143, RZ, 0x1fffe, P4 ;  /* 0x0001fffeff8f7807 */ /* 0x000fe20002000000 */
[----:B------:R-:W-:Y:S01]  /*1ae0*/  IMAD.MOV.U32 R130, RZ, RZ, R105 ;  /* 0x000000ffff827224 */ /* 0x000fe200078e0069 */
[----:B------:R-:W-:-:S02]  /*1af0*/  SEL R141, RZ, 0x4, P5 ;  /* 0x00000004ff8d7807 */ /* 0x000fc40002800000 */
[-C--:B------:R-:W-:Y:S02]  /*1b00*/  ISETP.GE.AND P4, PT, R11, R142.reuse, PT ;  /* 0x0000008e0b00720c */ /* 0x080fe40003f86270 */
[----:B------:R-:W-:Y:S01]  /*1b10*/  ISETP.GE.AND P5, PT, R196, R142, PT ;  /* 0x0000008ec400720c */ /* 0x000fe20003fa6270 */
[----:B------:R-:W-:Y:S01]  /*1b20*/  FMUL R136, R136, UR12 ;  /* 0x0000000c88887c20 */ /* 0x000fe20008400000 */
[C---:B------:R-:W-:Y:S01]  /*1b30*/  HMMA.16816.F32 R84, R128.reuse, R70, R84 ;  /* 0x000000468054723c */ /* 0x040fe20000001854 */
[----:B------:R-:W-:Y:S01]  /*1b40*/  LOP3.LUT R70, R201, 0x60, RZ, 0xfc, !PT ;  /* 0x00000060c9467812 */ /* 0x000fe200078efcff */
[----:B------:R-:W-:Y:S01]  /*1b50*/  FMUL R212, R137, UR12 ;  /* 0x0000000c89d47c20 */ /* 0x000fe20008400000 */
[----:B------:R-:W-:Y:S02]  /*1b60*/  SEL R204, RZ, 0x1, P6 ;  /* 0x00000001ffcc7807 */ /* 0x000fe40003000000 */
[----:B------:R-:W-:Y:S01]  /*1b70*/  SEL R142, RZ, 0x4, P3 ;  /* 0x00000004ff8e7807 */ /* 0x000fe20001800000 */
[----:B------:R-:W-:Y:S01]  /*1b80*/  FMUL R132, R132, UR12 ;  /* 0x0000000c84847c20 */ /* 0x000fe20008400000 */
[-C--:B------:R-:W-:Y:S01]  /*1b90*/  ISETP.GE.AND P6, PT, R11, R70.reuse, PT ;  /* 0x000000460b00720c */ /* 0x080fe20003fc6270 */
[----:B------:R-:W-:Y:S01]  /*1ba0*/  HMMA.16816.F32 R44, R128, R116, R44 ;  /* 0x00000074802c723c */ /* 0x000fe2000000182c */
[C---:B------:R-:W-:Y:S01]  /*1bb0*/  ISETP.GE.AND P3, PT, R196.reuse, R70, PT ;  /* 0x00000046c400720c */ /* 0x040fe20003f66270 */
[----:B------:R-:W-:Y:S01]  /*1bc0*/  IMAD.MOV.U32 R116, RZ, RZ, R77 ;  /* 0x000000ffff747224 */ /* 0x000fe200078e004d */
[----:B------:R-:W-:Y:S01]  /*1bd0*/  F2FP.F16.E4M3.UNPACK_B R70, R118.H1 ;  /* 0x00000076ff46723e */ /* 0x000fe200030006ff */
[----:B------:R-:W-:Y:S01]  /*1be0*/  IMAD.MOV.U32 R117, RZ, RZ, R79 ;  /* 0x000000ffff757224 */ /* 0x000fe200078e004f */
[----:B------:R-:W-:Y:S01]  /*1bf0*/  F2FP.F16.E4M3.UNPACK_B R71, R119.H1 ;  /* 0x00000077ff47723e */ /* 0x000fe200030006ff */
[----:B------:R-:W-:Y:S01]  /*1c00*/  IMAD.MOV.U32 R118, RZ, RZ, R105 ;  /* 0x000000ffff767224 */ /* 0x000fe200078e0069 */
[----:B------:R-:W-:Y:S01]  /*1c10*/  SEL R140, RZ, 0x7fff8, P2 ;  /* 0x0007fff8ff8c7807 */ /* 0x000fe20001000000 */
[----:B------:R-:W-:Y:S01]  /*1c20*/  IMAD.MOV.U32 R119, RZ, RZ, R107 ;  /* 0x000000ffff777224 */ /* 0x000fe200078e006b */
[----:B------:R-:W-:Y:S01]  /*1c30*/  ISETP.GE.AND P2, PT, R196, R202, PT ;  /* 0x000000cac400720c */ /* 0x000fe20003f46270 */
[C---:B------:R-:W-:Y:S01]  /*1c40*/  VIADD R128, R201.reuse, 0x38 ;  /* 0x00000038c9807836 */ /* 0x040fe20000000000 */
[C---:B------:R-:W-:Y:S01]  /*1c50*/  LOP3.LUT R202, R201.reuse, 0x61, RZ, 0xfc, !PT ;  /* 0x00000061c9ca7812 */ /* 0x040fe200078efcff */
[----:B------:R-:W-:Y:S01]  /*1c60*/  IMAD.IADD R143, R204, 0x1, R143 ;  /* 0x00000001cc8f7824 */ /* 0x000fe200078e028f */
[----:B------:R-:W-:Y:S01]  /*1c70*/  SEL R205, RZ, 0x1fffe, P5 ;  /* 0x0001fffeffcd7807 */ /* 0x000fe20002800000 */
[C---:B------:R-:W-:Y:S01]  /*1c80*/  VIADD R204, R201.reuse, 0x18 ;  /* 0x00000018c9cc7836 */ /* 0x040fe20000000000 */
[-C--:B------:R-:W-:Y:S01]  /*1c90*/  ISETP.GE.AND P5, PT, R196, R202.reuse, PT ;  /* 0x000000cac400720c */ /* 0x080fe20003fa6270 */
[C---:B------:R-:W-:Y:S01]  /*1ca0*/  HMMA.16816.F32 R72, R116.reuse, R70, R72 ;  /* 0x000000467448723c */ /* 0x040fe20000001848 */
[----:B------:R-:W-:Y:S01]  /*1cb0*/  LOP3.LUT R70, R201, 0x69, RZ, 0xfc, !PT ;  /* 0x00000069c9467812 */ /* 0x000fe200078efcff */
[----:B------:R-:W-:Y:S01]  /*1cc0*/  FMUL R133, R133, UR12 ;  /* 0x0000000c85857c20 */ /* 0x000fe20008400000 */
[----:B------:R-:W-:Y:S01]  /*1cd0*/  SEL R203, RZ, 0x7fff8, P4 ;  /* 0x0007fff8ffcb7807 */ /* 0x000fe20002000000 */
[----:B------:R-:W-:Y:S01]  /*1ce0*/  FMUL R84, R84, UR12 ;  /* 0x0000000c54547c20 */ /* 0x000fe20008400000 */
[----:B------:R-:W-:Y:S01]  /*1cf0*/  ISETP.GE.AND P4, PT, R11, R202, PT ;  /* 0x000000ca0b00720c */ /* 0x000fe20003f86270 */
[----:B------:R-:W-:Y:S01]  /*1d00*/  FMUL R85, R85, UR12 ;  /* 0x0000000c55557c20 */ /* 0x000fe20008400000 */
[----:B------:R-:W-:Y:S01]  /*1d10*/  SEL R130, RZ, 0x7fff8, P6 ;  /* 0x0007fff8ff827807 */ /* 0x000fe20003000000 */
[----:B------:R-:W-:Y:S01]  /*1d20*/  HMMA.16816.F32 R40, R116, R96, R40 ;  /* 0x000000607428723c */ /* 0x000fe20000001828 */
[----:B------:R-:W-:Y:S01]  /*1d30*/  SEL R202, RZ, 0x1fffe, P3 ;  /* 0x0001fffeffca7807 */ /* 0x000fe20001800000 */
[----:B------:R-:W-:Y:S01]  /*1d40*/  IMAD.MOV.U32 R96, RZ, RZ, R77 ;  /* 0x000000ffff607224 */ /* 0x000fe200078e004d */
[----:B------:R-:W-:Y:S01]  /*1d50*/  SEL R131, RZ, 0x1, P5 ;  /* 0x00000001ff837807 */ /* 0x000fe20002800000 */
[----:B------:R-:W-:Y:S01]  /*1d60*/  IMAD.MOV.U32 R97, RZ, RZ, R79 ;  /* 0x000000ffff617224 */ /* 0x000fe200078e004f */
[-C--:B------:R-:W-:Y:S01]  /*1d70*/  ISETP.GE.AND P6, PT, R11, R128.reuse, PT ;  /* 0x000000800b00720c */ /* 0x080fe20003fc6270 */
[----:B------:R-:W-:Y:S01]  /*1d80*/  FMUL R44, R44, UR12 ;  /* 0x0000000c2c2c7c20 */ /* 0x000fe20008400000 */
[C---:B------:R-:W-:Y:S01]  /*1d90*/  ISETP.GE.AND P3, PT, R196.reuse, R128, PT ;  /* 0x00000080c400720c */ /* 0x040fe20003f66270 */
[----:B------:R-:W-:Y:S01]  /*1da0*/  IMAD.IADD R131, R131, 0x1, R202 ;  /* 0x0000000183837824 */ /* 0x000fe200078e02ca */
[----:B------:R-:W-:Y:S01]  /*1db0*/  ISETP.GE.AND P5, PT, R196, R70, PT ;  /* 0x00000046c400720c */ /* 0x000fe20003fa6270 */
[C---:B------:R-:W-:Y:S01]  /*1dc0*/  VIADD R202, R201.reuse, 0x20 ;  /* 0x00000020c9ca7836 */ /* 0x040fe20000000000 */
[----:B------:R-:W-:Y:S01]  /*1dd0*/  LOP3.LUT R128, R201, 0x68, RZ, 0xfc, !PT ;  /* 0x00000068c9807812 */ /* 0x000fe200078efcff */
[----:B------:R-:W-:Y:S01]  /*1de0*/  FMUL R45, R45, UR12 ;  /* 0x0000000c2d2d7c20 */ /* 0x000fe20008400000 */
[----:B------:R-:W-:Y:S01]  /*1df0*/  SEL R116, RZ, 0x1, P5 ;  /* 0x00000001ff747807 */ /* 0x000fe20002800000 */
[----:B------:R-:W-:Y:S01]  /*1e00*/  FMUL R72, R72, UR12 ;  /* 0x0000000c48487c20 */ /* 0x000fe20008400000 */
[----:B------:R-:W-:Y:S01]  /*1e10*/  ISETP.GE.AND P5, PT, R196, R128, PT ;  /* 0x00000080c400720c */ /* 0x000fe20003fa6270 */
[----:B------:R-:W-:Y:S01]  /*1e20*/  FMUL R73, R73, UR12 ;  /* 0x0000000c49497c20 */ /* 0x000fe20008400000 */
[----:B------:R-:W-:Y:S01]  /*1e30*/  SEL R129, RZ, 0x4, P4 ;  /* 0x00000004ff817807 */ /* 0x000fe20002000000 */
[----:B------:R-:W-:Y:S01]  /*1e40*/  VIADD R119, R201, 0x39 ;  /* 0x00000039c9777836 */ /* 0x000fe20000000000 */
[----:B------:R-:W-:Y:S01]  /*1e50*/  ISETP.GE.AND P4, PT, R11, R70, PT ;  /* 0x000000460b00720c */ /* 0x000fe20003f86270 */
[----:B------:R-:W-:Y:S01]  /*1e60*/  FMUL R40, R40, UR12 ;  /* 0x0000000c28287c20 */ /* 0x000fe20008400000 */
[----:B------:R-:W-:Y:S01]  /*1e70*/  SEL R117, RZ, 0x1fffe, P5 ;  /* 0x0001fffeff757807 */ /* 0x000fe20002800000 */
[----:B------:R-:W-:Y:S01]  /*1e80*/  FMUL R41, R41, UR12 ;  /* 0x0000000c29297c20 */ /* 0x000fe20008400000 */
[----:B------:R-:W-:Y:S01]  /*1e90*/  F2FP.F16.E4M3.UNPACK_B R70, R98.H1 ;  /* 0x00000062ff46723e */ /* 0x000fe200030006ff */
[----:B------:R-:W-:Y:S01]  /*1ea0*/  IMAD.MOV.U32 R98, RZ, RZ, R105 ;  /* 0x000000ffff627224 */ /* 0x000fe200078e0069 */
[----:B------:R-:W-:Y:S01]  /*1eb0*/  F2FP.F16.E4M3.UNPACK_B R71, R99.H1 ;  /* 0x00000063ff47723e */ /* 0x000fe200030006ff */
[----:B------:R-:W-:Y:S01]  /*1ec0*/  IMAD.MOV.U32 R99, RZ, RZ, R107 ;  /* 0x000000ffff637224 */ /* 0x000fe200078e006b */
[----:B------:R-:W-:Y:S01]  /*1ed0*/  ISETP.GE.AND P5, PT, R11, R128, PT ;  /* 0x000000800b00720c */ /* 0x000fe20003fa6270 */
[----:B------:R-:W-:Y:S01]  /*1ee0*/  IMAD.IADD R116, R116, 0x1, R117 ;  /* 0x0000000174747824 */ /* 0x000fe200078e0275 */
[----:B------:R-:W-:-:S02]  /*1ef0*/  SEL R118, RZ, 0x1, P2 ;  /* 0x00000001ff767807 */ /* 0x000fc40001000000 */
[----:B------:R-:W-:Y:S02]  /*1f00*/  LOP3.LUT R143, R143, 0x3, RZ, 0xc0, !PT ;  /* 0x000000038f8f7812 */ /* 0x000fe400078ec0ff */
[C---:B------:R-:W-:Y:S01]  /*1f10*/  HMMA.16816.F32 R56, R96.reuse, R70, R56 ;  /* 0x000000466038723c */ /* 0x040fe20000001838 */
[----:B------:R-:W-:Y:S01]  /*1f20*/  SEL R70, RZ, 0x4, P4 ;  /* 0x00000004ff467807 */ /* 0x000fe20002000000 */
[----:B------:R-:W-:Y:S01]  /*1f30*/  IMAD.IADD R118, R118, 0x1, R205 ;  /* 0x0000000176767824 */ /* 0x000fe200078e02cd */
[----:B------:R-:W-:Y:S01]  /*1f40*/  SEL R71, RZ, 0x7fff8, P5 ;  /* 0x0007fff8ff477807 */ /* 0x000fe20002800000 */
[----:B------:R-:W-:Y:S01]  /*1f50*/  VIADD R205, R201, 0x11 ;  /* 0x00000011c9cd7836 */ /* 0x000fe20000000000 */
[----:B------:R-:W-:Y:S02]  /*1f60*/  LOP3.LUT R116, R116, 0x3, RZ, 0xc0, !PT ;  /* 0x0000000374747812 */ /* 0x000fe400078ec0ff */
[----:B------:R-:W-:Y:S01]  /*1f70*/  IADD3 R248, P5, PT, R154, UR4, RZ ;  /* 0x000000049af87c10 */ /* 0x000fe2000ffbe0ff */
[----:B------:R-:W-:Y:S01]  /*1f80*/  HMMA.16816.F32 R124, R96, R48, R124 ;  /* 0x00000030607c723c */ /* 0x000fe2000000187c */
[----:B------:R-:W-:Y:S01]  /*1f90*/  IADD3 R116, PT, PT, R116, R71, R70 ;  /* 0x0000004774747210 */ /* 0x000fe20007ffe046 */
[----:B------:R-:W-:Y:S01]  /*1fa0*/  IMAD.MOV.U32 R48, RZ, RZ, R77 ;  /* 0x000000ffff307224 */ /* 0x000fe200078e004d */
[----:B------:R-:W-:Y:S01]  /*1fb0*/  F2FP.F16.E4M3.UNPACK_B R70, R50.H1 ;  /* 0x00000032ff46723e */ /* 0x000fe200030006ff */
[----:B------:R-:W-:Y:S01]  /*1fc0*/  IMAD.MOV.U32 R49, RZ, RZ, R79 ;  /* 0x000000ffff317224 */ /* 0x000fe200078e004f */
[----:B------:R-:W-:Y:S01]  /*1fd0*/  F2FP.F16.E4M3.UNPACK_B R71, R51.H1 ;  /* 0x00000033ff47723e */ /* 0x000fe200030006ff */
[----:B------:R-:W-:Y:S01]  /*1fe0*/  IMAD.MOV.U32 R50, RZ, RZ, R105 ;  /* 0x000000ffff327224 */ /* 0x000fe200078e0069 */
[----:B------:R-:W-:Y:S01]  /*1ff0*/  IADD3.X R249, PT, PT, R153, UR8, RZ, P5, !PT ;  /* 0x0000000899f97c10 */ /* 0x000fe2000affe4ff */
[----:B------:R-:W-:Y:S01]  /*2000*/  IMAD.MOV.U32 R51, RZ, RZ, R107 ;  /* 0x000000ffff337224 */ /* 0x000fe200078e006b */
[----:B------:R-:W-:Y:S01]  /*2010*/  IADD3 R246, P5, PT, R158, UR4, RZ ;  /* 0x000000049ef67c10 */ /* 0x000fe2000ffbe0ff */
[----:B------:R-:W-:Y:S01]  /*2020*/  IMAD.SHL.U32 R96, R116, 0x100, RZ ;  /* 0x0000010074607824 */ /* 0x000fe200078e00ff */
[----:B------:R-:W-:Y:S01]  /*2030*/  LOP3.LUT R118, R118, 0x3, RZ, 0xc0, !PT ;  /* 0x0000000376767812 */ /* 0x000fe200078ec0ff */
[----:B------:R-:W-:Y:S01]  /*2040*/  FMUL R56, R56, UR12 ;  /* 0x0000000c38387c20 */ /* 0x000fe20008400000 */
[----:B------:R-:W-:Y:S01]  /*2050*/  IADD3.X R247, PT, PT, R157, UR8, RZ, P5, !PT ;  /* 0x000000089df77c10 */ /* 0x000fe2000affe4ff */
[----:B------:R-:W-:Y:S01]  /*2060*/  FMUL R57, R57, UR12 ;  /* 0x0000000c39397c20 */ /* 0x000fe20008400000 */
[----:B------:R-:W-:Y:S01]  /*2070*/  IADD3 R98, P5, PT, R162, UR4, RZ ;  /* 0x00000004a2627c10 */ /* 0x000fe2000ffbe0ff */
[C---:B------:R-:W-:Y:S01]  /*2080*/  HMMA.16816.F32 R60, R48.reuse, R68, R60 ;  /* 0x00000044303c723c */ /* 0x040fe2000000183c */
[----:B------:R-:W-:Y:S01]  /*2090*/  IADD3 R118, PT, PT, R118, R203, R142 ;  /* 0x000000cb76767210 */ /* 0x000fe20007ffe08e */
[----:B------:R-:W-:Y:S01]  /*20a0*/  VIADD R68, R201, 0x8 ;  /* 0x00000008c9447836 */ /* 0x000fe20000000000 */
[----:B------:R-:W-:Y:S01]  /*20b0*/  IADD3.X R99, PT, PT, R161, UR8, RZ, P5, !PT ;  /* 0x00000008a1637c10 */ /* 0x000fe2000affe4ff */
[C---:B------:R-:W-:Y:S01]  /*20c0*/  VIADD R203, R201.reuse, 0x19 ;  /* 0x00000019c9cb7836 */ /* 0x040fe20000000000 */
[----:B------:R-:W-:Y:S01]  /*20d0*/  IADD3 R242, P5, PT, R166, UR4, RZ ;  /* 0x00000004a6f27c10 */ /* 0x000fe2000ffbe0ff */
[----:B------:R-:W-:Y:S01]  /*20e0*/  VIADD R142, R201, 0x28 ;  /* 0x00000028c98e7836 */ /* 0x000fe20000000000 */
[----:B------:R-:W-:Y:S01]  /*20f0*/  IADD3 R141, PT, PT, R143, R140, R141 ;  /* 0x0000008c8f8d7210 */ /* 0x000fe20007ffe08d */
[C---:B------:R-:W-:Y:S01]  /*2100*/  HMMA.16816.F32 R120, R48.reuse, R70, R120 ;  /* 0x000000463078723c */ /* 0x040fe20000001878 */
[----:B------:R-:W-:Y:S01]  /*2110*/  LOP3.LUT R118, R118, 0xf, RZ, 0xc0, !PT ;  /* 0x0000000f76767812 */ /* 0x000fe200078ec0ff */
[----:B------:R-:W-:Y:S01]  /*2120*/  VIADD R143, R201, 0x21 ;  /* 0x00000021c98f7836 */ /* 0x000fe20000000000 */
[----:B------:R-:W-:Y:S01]  /*2130*/  IADD3.X R243, PT, PT, R165, UR8, RZ, P5, !PT ;  /* 0x00000008a5f37c10 */ /* 0x000fe2000affe4ff */
[----:B------:R-:W-:Y:S01]  /*2140*/  VIADD R140, R201, 0x30 ;  /* 0x00000030c98c7836 */ /* 0x000fe20000000000 */
[----:B------:R-:W-:Y:S01]  /*2150*/  LOP3.LUT R131, R131, 0x3, RZ, 0xc0, !PT ;  /* 0x0000000383837812 */ /* 0x000fe200078ec0ff */
[----:B------:R-:W-:Y:S01]  /*2160*/  IMAD R118, R141, 0x10, R118 ;  /* 0x000000108d767824 */ /* 0x000fe200078e0276 */
[----:B------:R-:W-:Y:S01]  /*2170*/  IADD3 R240, P5, PT, R170, UR4, RZ ;  /* 0x00000004aaf07c10 */ /* 0x000fe2000ffbe0ff */
[C---:B------:R-:W-:Y:S01]  /*2180*/  HMMA.16816.F32 R64, R48.reuse, R88, R64 ;  /* 0x000000583040723c */ /* 0x040fe20000001840 */
[----:B------:R-:W-:Y:S01]  /*2190*/  IADD3 R220, P4, PT, R156, UR4, RZ ;  /* 0x000000049cdc7c10 */ /* 0x000fe2000ff9e0ff */
[----:B------:R-:W-:Y:S01]  /*21a0*/  VIADD R141, R201, 0x29 ;  /* 0x00000029c98d7836 */ /* 0x000fe20000000000 */
[----:B------:R-:W-:Y:S01]  /*21b0*/  IADD3 R129, PT, PT, R131, R130, R129 ;  /* 0x0000008283817210 */ /* 0x000fe20007ffe081 */
[----:B------:R-:W-:Y:S01]  /*21c0*/  FMUL R60, R60, UR12 ;  /* 0x0000000c3c3c7c20 */ /* 0x000fe20008400000 */
[----:B------:R-:W-:Y:S01]  /*21d0*/  LOP3.LUT R96, R96, 0xf00, RZ, 0xe2, !PT ;  /* 0x00000f0060607812 */ /* 0x000fe200078ee2ff */
[----:B------:R-:W-:Y:S01]  /*21e0*/  FMUL R61, R61, UR12 ;  /* 0x0000000c3d3d7c20 */ /* 0x000fe20008400000 */
[----:B------:R-:W-:Y:S01]  /*21f0*/  IADD3.X R241, PT, PT, R169, UR8, RZ, P5, !PT ;  /* 0x00000008a9f17c10 */ /* 0x000fe2000affe4ff */
[C---:B------:R-:W-:Y:S01]  /*2200*/  HMMA.16816.F32 R112, R48.reuse, R90, R112 ;  /* 0x0000005a3070723c */ /* 0x040fe20000001870 */
[----:B------:R-:W-:Y:S01]  /*2210*/  IADD3.X R221, PT, PT, R155, UR8, RZ, P4, !PT ;  /* 0x000000089bdd7c10 */ /* 0x000fe2000a7fe4ff */
[----:B------:R-:W-:Y:S01]  /*2220*/  IMAD R129, R129, 0x1000, R96 ;  /* 0x0000100081817824 */ /* 0x000fe200078e0260 */
[----:B------:R-:W-:Y:S01]  /*2230*/  IADD3 R238, P5, PT, R174, UR4, RZ ;  /* 0x00000004aeee7c10 */ /* 0x000fe2000ffbe0ff */
[----:B------:R-:W-:Y:S01]  /*2240*/  FMUL R121, R121, UR12 ;  /* 0x0000000c79797c20 */ /* 0x000fe20008400000 */
[----:B------:R-:W-:Y:S01]  /*2250*/  IADD3 R244, P4, PT, R160, UR4, RZ ;  /* 0x00000004a0f47c10 */ /* 0x000fe2000ff9e0ff */
[----:B------:R-:W-:Y:S01]  /*2260*/  FMUL R219, R125, UR12 ;  /* 0x0000000c7ddb7c20 */ /* 0x000fe20008400000 */
[----:B------:R-:W-:Y:S01]  /*2270*/  LOP3.LUT R118, R118, 0xff, RZ, 0xc0, !PT ;  /* 0x000000ff76767812 */ /* 0x000fe200078ec0ff */
[----:B------:R-:W-:Y:S01]  /*2280*/  HMMA.16816.F32 R108, R48, R100, R108 ;  /* 0x00000064306c723c */ /* 0x000fe2000000186c */
[----:B------:R-:W-:Y:S01]  /*2290*/  IADD3.X R239, PT, PT, R173, UR8, RZ, P5, !PT ;  /* 0x00000008adef7c10 */ /* 0x000fe2000affe4ff */
[----:B------:R-:W-:Y:S01]  /*22a0*/  FMUL R48, R58, UR12 ;  /* 0x0000000c3a307c20 */ /* 0x000fe20008400000 */
[----:B------:R-:W-:Y:S01]  /*22b0*/  FSEL R117, R56, -INF , P6 ;  /* 0xff80000038757808 */ /* 0x000fe20003000000 */
[----:B------:R-:W-:Y:S01]  /*22c0*/  FMUL R58, R138, UR12 ;  /* 0x0000000c8a3a7c20 */ /* 0x000fe20008400000 */
[----:B------:R-:W-:Y:S01]  /*22d0*/  IADD3.X R245, PT, PT, R159, UR8, RZ, P4, !PT ;  /* 0x000000089ff57c10 */ /* 0x000fe2000a7fe4ff */
[----:B------:R-:W-:Y:S01]  /*22e0*/  IMAD.IADD R116, R129, 0x1, R118 ;  /* 0x0000000181747824 */ /* 0x000fe200078e0276 */
[----:B------:R-:W-:Y:S01]  /*22f0*/  IADD3 R236, P5, PT, R178, UR4, RZ ;  /* 0x00000004b2ec7c10 */ /* 0x000fe2000ffbe0ff */
[----:B------:R-:W-:Y:S01]  /*2300*/  VIADD R138, R201, 0x31 ;  /* 0x00000031c98a7836 */ /* 0x000fe20000000000 */
[----:B------:R-:W-:Y:S01]  /*2310*/  ISETP.GE.AND P6, PT, R11, R201, PT ;  /* 0x000000c90b00720c */ /* 0x000fe20003fc6270 */
[----:B------:R-:W-:Y:S01]  /*2320*/  FMUL R64, R64, UR12 ;  /* 0x0000000c40407c20 */ /* 0x000fe20008400000 */
[----:B------:R-:W-:Y:S01]  /*2330*/  IADD3 R96, P4, PT, R164, UR4, RZ ;  /* 0x00000004a4607c10 */ /* 0x000fe2000ff9e0ff */
[----:B------:R-:W-:Y:S01]  /*2340*/  FMUL R120, R120, UR12 ;  /* 0x0000000c78787c20 */ /* 0x000fe20008400000 */
[----:B------:R-:W-:Y:S01]  /*2350*/  IADD3.X R237, PT, PT, R177, UR8, RZ, P5, !PT ;  /* 0x00000008b1ed7c10 */ /* 0x000fe2000affe4ff */
[----:B------:R-:W-:Y:S01]  /*2360*/  FMUL R124, R124, UR12 ;  /* 0x0000000c7c7c7c20 */ /* 0x000fe20008400000 */
[----:B------:R-:W-:Y:S01]  /*2370*/  FSEL R118, R60, -INF , P6 ;  /* 0xff8000003c767808 */ /* 0x000fe20003000000 */
[----:B------:R-:W-:Y:S01]  /*2380*/  FMUL R60, R62, UR12 ;  /* 0x0000000c3e3c7c20 */ /* 0x000fe20008400000 */
[----:B------:R-:W-:-:S02]  /*2390*/  IADD3.X R97, PT, PT, R163, UR8, RZ, P4, !PT ;  /* 0x00000008a3617c10 */ /* 0x000fc4000a7fe4ff */
[----:B------:R-:W-:Y:S02]  /*23a0*/  IADD3 R232, P5, PT, R182, UR4, RZ ;  /* 0x00000004b6e87c10 */ /* 0x000fe4000ffbe0ff */
[----:B------:R-:W-:Y:S02]  /*23b0*/  FSEL R58, R58, -INF , P6 ;  /* 0xff8000003a3a7808 */ /* 0x000fe40003000000 */
[----:B------:R-:W-:Y:S02]  /*23c0*/  IADD3 R222, P4, PT, R168, UR4, RZ ;  /* 0x00000004a8de7c10 */ /* 0x000fe4000ff9e0ff */
[----:B------:R-:W-:Y:S02]  /*23d0*/  ISETP.GE.AND P6, PT, R196, R201, PT ;  /* 0x000000c9c400720c */ /* 0x000fe40003fc6270 */
[----:B------:R-:W-:Y:S02]  /*23e0*/  IADD3.X R233, PT, PT, R181, UR8, RZ, P5, !PT ;  /* 0x00000008b5e97c10 */ /* 0x000fe4000affe4ff */
[----:B------:R-:W-:-:S02]  /*23f0*/  IADD3.X R223, PT, PT, R167, UR8, RZ, P4, !PT ;  /* 0x00000008a7df7c10 */ /* 0x000fc4000a7fe4ff */
[----:B------:R-:W-:Y:S02]  /*2400*/  ISETP.GE.AND P5, PT, R11, R68, PT ;  /* 0x000000440b00720c */ /* 0x000fe40003fa6270 */
[----:B------:R-:W-:Y:S02]  /*2410*/  FSEL R60, R60, -INF , P6 ;  /* 0xff8000003c3c7808 */ /* 0x000fe40003000000 */
[----:B------:R-:W-:Y:S02]  /*2420*/  IADD3 R234, P4, PT, R172, UR4, RZ ;  /* 0x00000004acea7c10 */ /* 0x000fe4000ff9e0ff */
[C---:B------:R-:W-:Y:S02]  /*2430*/  LOP3.LUT R128, R201.reuse, 0x59, RZ, 0xfc, !PT ;  /* 0x00000059c9807812 */ /* 0x040fe400078efcff */
[C---:B------:R-:W-:Y:S02]  /*2440*/  LOP3.LUT R130, R201.reuse, 0x51, RZ, 0xfc, !PT ;  /* 0x00000051c9827812 */ /* 0x040fe400078efcff */
[----:B------:R-:W-:Y:S01]  /*2450*/  LOP3.LUT R131, R201, 0x50, RZ, 0xfc, !PT ;  /* 0x00000050c9837812 */ /* 0x000fe200078efcff */
[----:B------:R-:W-:Y:S01]  /*2460*/  IMAD.MOV.U32 R49, RZ, RZ, R78 ;  /* 0x000000ffff317224 */ /* 0x000fe200078e004e */
[----:B------:R-:W-:Y:S01]  /*2470*/  ISETP.GE.AND P6, PT, R11, R210, PT ;  /* 0x000000d20b00720c */ /* 0x000fe20003fc6270 */
[----:B------:R-:W-:Y:S01]  /*2480*/  IMAD.MOV.U32 R50, RZ, RZ, R104 ;  /* 0x000000ffff327224 */ /* 0x000fe200078e0068 */
[----:B------:R-:W-:Y:S01]  /*2490*/  FSEL R137, R136, -INF , P5 ;  /* 0xff80000088897808 */ /* 0x000fe20002800000 */
[----:B------:R-:W-:Y:S01]  /*24a0*/  IMAD.MOV.U32 R51, RZ, RZ, R106 ;  /* 0x000000ffff337224 */ /* 0x000fe200078e006a */
[----:B------:R-:W-:-:S02]  /*24b0*/  IADD3.X R235, PT, PT, R171, UR8, RZ, P4, !PT ;  /* 0x00000008abeb7c10 */ /* 0x000fc4000a7fe4ff */
[----:B------:R-:W-:Y:S02]  /*24c0*/  F2FP.F16.E4M3.UNPACK_B R88, R102 ;  /* 0x00000066ff58723e */ /* 0x000fe400020006ff */
[----:B------:R-:W-:Y:S01]  /*24d0*/  F2FP.F16.E4M3.UNPACK_B R89, R103 ;  /* 0x00000067ff59723e */ /* 0x000fe200020006ff */
[----:B------:R-:W-:Y:S01]  /*24e0*/  IMAD.MOV.U32 R100, RZ, RZ, R77 ;  /* 0x000000ffff647224 */ /* 0x000fe200078e004d */
[C---:B------:R-:W-:Y:S01]  /*24f0*/  ISETP.GE.AND P5, PT, R11.reuse, R206, PT ;  /* 0x000000ce0b00720c */ /* 0x040fe20003fa6270 */
[----:B------:R-:W-:Y:S01]  /*2500*/  IMAD.MOV.U32 R101, RZ, RZ, R79 ;  /* 0x000000ffff657224 */ /* 0x000fe200078e004f */
[----:B------:R-:W-:Y:S01]  /*2510*/  FSEL R212, R212, -INF , P6 ;  /* 0xff800000d4d47808 */ /* 0x000fe20003000000 */
[----:B------:R-:W2:Y:S01]  /*2520*/  LDG.E.U8 R223, desc[UR10][R222.64] ;  /* 0x0000000adedf7981 */ /* 0x000ea2000c1e1100 */
[----:B------:R-:W-:Y:S02]  /*2530*/  IADD3 R228, P4, PT, R176, UR4, RZ ;  /* 0x00000004b0e47c10 */ /* 0x000fe4000ff9e0ff */
[----:B------:R-:W-:Y:S01]  /*2540*/  ISETP.GE.AND P6, PT, R11, R205, PT ;  /* 0x000000cd0b00720c */ /* 0x000fe20003fc6270 */
[----:B------:R-:W3:Y:S01]  /*2550*/  LDG.E.U8 R225, desc[UR10][R234.64] ;  /* 0x0000000aeae17981 */ /* 0x000ee2000c1e1100 */
[----:B------:R-:W-:-:S02]  /*2560*/  FSEL R136, R132, -INF , P5 ;  /* 0xff80000084887808 */ /* 0x000fc40002800000 */
[----:B------:R-:W-:Y:S02]  /*2570*/  IADD3.X R229, PT, PT, R175, UR8, RZ, P4, !PT ;  /* 0x00000008afe57c10 */ /* 0x000fe4000a7fe4ff */
[----:B------:R-:W-:Y:S01]  /*2580*/  ISETP.GE.AND P5, PT, R11, R204, PT ;  /* 0x000000cc0b00720c */ /* 0x000fe20003fa6270 */
[----:B------:R-:W4:Y:S01]  /*2590*/  LDG.E.U8 R222, desc[UR10][R240.64] ;  /* 0x0000000af0de7981 */ /* 0x000f22000c1e1100 */
[----:B------:R-:W-:Y:S02]  /*25a0*/  FSEL R133, R133, -INF , P6 ;  /* 0xff80000085857808 */ /* 0x000fe40003000000 */
[----:B------:R-:W-:Y:S02]  /*25b0*/  IADD3 R226, P4, PT, R180, UR4, RZ ;  /* 0x00000004b4e27c10 */ /* 0x000fe4000ff9e0ff */
[----:B------:R-:W-:Y:S02]  /*25c0*/  ISETP.GE.AND P6, PT, R11, R203, PT ;  /* 0x000000cb0b00720c */ /* 0x000fe40003fc6270 */
[----:B------:R-:W-:-:S02]  /*25d0*/  LOP3.LUT R116, R116, 0xffff, RZ, 0xc0, !PT ;  /* 0x0000ffff74747812 */ /* 0x000fc400078ec0ff */
[----:B------:R-:W-:Y:S01]  /*25e0*/  FSEL R216, R84, -INF , P5 ;  /* 0xff80000054d87808 */ /* 0x000fe20002800000 */
[----:B------:R-:W-:Y:S01]  /*25f0*/  FMUL R84, R109, UR12 ;  /* 0x0000000c6d547c20 */ /* 0x000fe20008400000 */
[----:B------:R-:W-:Y:S02]  /*2600*/  IADD3.X R227, PT, PT, R179, UR8, RZ, P4, !PT ;  /* 0x00000008b3e37c10 */ /* 0x000fe4000a7fe4ff */
[----:B------:R-:W-:Y:S02]  /*2610*/  ISETP.GE.AND P5, PT, R11, R202, PT ;  /* 0x000000ca0b00720c */ /* 0x000fe40003fa6270 */
[----:B------:R-:W-:Y:S01]  /*2620*/  FSEL R215, R85, -INF , P6 ;  /* 0xff80000055d77808 */ /* 0x000fe20003000000 */
[----:B------:R-:W-:Y:S01]  /*2630*/  FMUL R85, R108, UR12 ;  /* 0x0000000c6c557c20 */ /* 0x000fe20008400000 */
[----:B------:R-:W-:Y:S01]  /*2640*/  IADD3 R230, P4, PT, R184, UR4, RZ ;  /* 0x00000004b8e67c10 */ /* 0x000fe2000ff9e0ff */
[----:B------:R-:W5:Y:S01]  /*2650*/  LDG.E.U8 R226, desc[UR10][R226.64] ;  /* 0x0000000ae2e27981 */ /* 0x000f62000c1e1100 */
[----:B------:R-:W-:-:S02]  /*2660*/  SHF.R.U32.HI R69, RZ, 0xf, R116 ;  /* 0x0000000fff457819 */ /* 0x000fc40000011674 */
[----:B------:R-:W-:Y:S02]  /*2670*/  ISETP.GE.AND P6, PT, R11, R143, PT ;  /* 0x0000008f0b00720c */ /* 0x000fe40003fc6270 */
[----:B------:R-:W-:Y:S02]  /*2680*/  FSEL R132, R44, -INF , P5 ;  /* 0xff8000002c847808 */ /* 0x000fe40002800000 */
[----:B------:R-:W-:Y:S02]  /*2690*/  IADD3.X R231, PT, PT, R183, UR8, RZ, P4, !PT ;  /* 0x00000008b7e77c10 */ /* 0x000fe4000a7fe4ff */
[----:B------:R-:W-:Y:S01]  /*26a0*/  ISETP.GE.AND P5, PT, R11, R142, PT ;  /* 0x0000008e0b00720c */ /* 0x000fe20003fa6270 */
[----:B------:R-:W2:Y:S01]  /*26b0*/  LDG.E.U8 R227, desc[UR10][R232.64] ;  /* 0x0000000ae8e37981 */ /* 0x000ea2000c1e1100 */
[----:B------:R-:W-:Y:S02]  /*26c0*/  FSEL R62, R45, -INF , P6 ;  /* 0xff8000002d3e7808 */ /* 0x000fe40003000000 */
[----:B------:R-:W-:-:S02]  /*26d0*/  LOP3.LUT P4, RZ, R69, 0x1, RZ, 0xc0, !PT ;  /* 0x0000000145ff7812 */ /* 0x000fc4000788c0ff */
[----:B------:R-:W-:Y:S01]  /*26e0*/  ISETP.GE.AND P6, PT, R11, R141, PT ;  /* 0x0000008d0b00720c */ /* 0x000fe20003fc6270 */
[----:B------:R-:W0:Y:S01]  /*26f0*/  LDSM.16.M88.4 R68, [R194+0xe00] ;  /* 0x000e0000c244783b */ /* 0x000e220000000200 */
[----:B------:R-:W-:Y:S01]  /*2700*/  FSEL R211, R72, -INF , P5 ;  /* 0xff80000048d37808 */ /* 0x000fe20002800000 */
[----:B------:R-:W-:Y:S01]  /*2710*/  FMUL R72, R113, UR12 ;  /* 0x0000000c71487c20 */ /* 0x000fe20008400000 */
[----:B------:R-:W-:Y:S01]  /*2720*/  ISETP.GE.AND P5, PT, R11, R140, PT ;  /* 0x0000008c0b00720c */ /* 0x000fe20003fa6270 */
[----:B------:R-:W2:Y:S01]  /*2730*/  LDG.E.U8 R113, desc[UR10][R246.64] ;  /* 0x0000000af6717981 */ /* 0x000ea2000c1e1100 */
[----:B------:R-:W-:Y:S01]  /*2740*/  FSEL R214, R73, -INF , P6 ;  /* 0xff80000049d67808 */ /* 0x000fe20003000000 */
[----:B------:R-:W-:Y:S01]  /*2750*/  FMUL R73, R112, UR12 ;  /* 0x0000000c70497c20 */ /* 0x000fe20008400000 */
[----:B------:R-:W-:Y:S02]  /*2760*/  ISETP.GE.AND P6, PT, R11, R138, PT ;  /* 0x0000008a0b00720c */ /* 0x000fe40003fc6270 */
[----:B------:R-:W-:-:S02]  /*2770*/  FSEL R213, R40, -INF , P5 ;  /* 0xff80000028d57808 */ /* 0x000fc40002800000 */
[----:B------:R-:W-:Y:S02]  /*2780*/  ISETP.GE.AND P5, PT, R11, R119, PT ;  /* 0x000000770b00720c */ /* 0x000fe40003fa6270 */
[----:B------:R-:W-:Y:S02]  /*2790*/  FSEL R217, R41, -INF , P6 ;  /* 0xff80000029d97808 */ /* 0x000fe40003000000 */
[----:B------:R-:W-:Y:S02]  /*27a0*/  ISETP.GE.AND P6, PT, R11, R128, PT ;  /* 0x000000800b00720c */ /* 0x000fe40003fc6270 */
[----:B------:R-:W-:Y:S02]  /*27b0*/  LOP3.LUT R129, R201, 0x58, RZ, 0xfc, !PT ;  /* 0x00000058c9817812 */ /* 0x000fe400078efcff */
[----:B------:R-:W-:Y:S01]  /*27c0*/  FSEL R218, R57, -INF , P5 ;  /* 0xff80000039da7808 */ /* 0x000fe20002800000 */
[----:B------:R-:W-:Y:S01]  /*27d0*/  FMUL R57, R65, UR12 ;  /* 0x0000000c41397c20 */ /* 0x000fe20008400000 */
[----:B------:R-:W-:Y:S01]  /*27e0*/  FSEL R72, R72, -INF , P6 ;  /* 0xff80000048487808 */ /* 0x000fe20003000000 */
[----:B------:R-:W2:Y:S01]  /*27f0*/  LDG.E.U8 R65, desc[UR10][R244.64] ;  /* 0x0000000af4417981 */ /* 0x000ea2000c1e1100 */
[----:B------:R-:W-:-:S02]  /*2800*/  ISETP.GE.AND P5, PT, R11, R129, PT ;  /* 0x000000810b00720c */ /* 0x000fc40003fa6270 */
[----:B------:R-:W-:Y:S02]  /*2810*/  ISETP.GE.AND P6, PT, R11, R130, PT ;  /* 0x000000820b00720c */ /* 0x000fe40003fc6270 */
[----:B------:R-:W-:Y:S02]  /*2820*/  FSEL R73, R73, -INF , P5 ;  /* 0xff80000049497808 */ /* 0x000fe40002800000 */
[----:B------:R-:W-:Y:S02]  /*2830*/  FSEL R57, R57, -INF , P6 ;  /* 0xff80000039397808 */ /* 0x000fe40003000000 */
[C---:B------:R-:W-:Y:S02]  /*2840*/  ISETP.GE.AND P5, PT, R11.reuse, R131, PT ;  /* 0x000000830b00720c */ /* 0x040fe40003fa6270 */
[----:B------:R-:W-:Y:S02]  /*2850*/  ISETP.GE.AND P6, PT, R11, R207, PT ;  /* 0x000000cf0b00720c */ /* 0x000fe40003fc6270 */
[----:B------:R-:W-:-:S02]  /*2860*/  FSEL R56, R48, -INF , P3 ;  /* 0xff80000030387808 */ /* 0x000fc40001800000 */
[----:B------:R-:W-:Y:S02]  /*2870*/  ISETP.GT.AND P3, PT, R11, R201, PT ;  /* 0x000000c90b00720c */ /* 0x000fe40003f64270 */
[----:B------:R-:W-:Y:S02]  /*2880*/  FSEL R64, R64, -INF , P5 ;  /* 0xff80000040407808 */ /* 0x000fe40002800000 */
[----:B------:R-:W-:Y:S02]  /*2890*/  FSEL R125, R121, -INF , P6 ;  /* 0xff800000797d7808 */ /* 0x000fe40003000000 */
[C---:B------:R-:W-:Y:S02]  /*28a0*/  ISETP.GE.AND P5, PT, R11.reuse, R208, PT ;  /* 0x000000d00b00720c */ /* 0x040fe40003fa6270 */
[----:B------:R-:W-:Y:S01]  /*28b0*/  SHF.R.U32.HI R40, RZ, 0xe, R116 ;  /* 0x0000000eff287819 */ /* 0x000fe20000011674 */
[----:B------:R-:W-:Y:S01]  /*28c0*/  IMAD.MOV.U32 R48, RZ, RZ, R76 ;  /* 0x000000ffff307224 */ /* 0x000fe200078e004c */
[----:B------:R-:W-:Y:S01]  /*28d0*/  ISETP.GE.AND P6, PT, R11, R209, PT ;  /* 0x000000d10b00720c */ /* 0x000fe20003fc6270 */
[----:B------:R-:W2:Y:S01]  /*28e0*/  LDG.E.U8 R121, desc[UR10][R248.64] ;  /* 0x0000000af8797981 */ /* 0x000ea2000c1e1100 */
[----:B------:R-:W-:-:S02]  /*28f0*/  FSEL R61, R61, -INF , P3 ;  /* 0xff8000003d3d7808 */ /* 0x000fc40001800000 */
[----:B------:R-:W-:Y:S02]  /*2900*/  ISETP.GT.AND P3, PT, R196, R201, PT ;  /* 0x000000c9c400720c */ /* 0x000fe40003f64270 */
[----:B------:R-:W-:Y:S02]  /*2910*/  FSEL R201, R120, -INF , P5 ;  /* 0xff80000078c97808 */ /* 0x000fe40002800000 */
[----:B------:R-:W-:Y:S01]  /*2920*/  FSEL R219, R219, -INF , P6 ;  /* 0xff800000dbdb7808 */ /* 0x000fe20003000000 */
[----:B------:R-:W-:Y:S01]  /*2930*/  HMMA.16816.F32 R88, R48, R88, RZ ;  /* 0x000000583058723c */ /* 0x000fe200000018ff */
[----:B------:R-:W-:Y:S01]  /*2940*/  LOP3.LUT P5, RZ, R40, 0x1, RZ, 0xc0, !PT ;  /* 0x0000000128ff7812 */ /* 0x000fe200078ac0ff */
[----:B------:R-:W2:Y:S01]  /*2950*/  LDG.E.U8 R120, desc[UR10][R220.64] ;  /* 0x0000000adc787981 */ /* 0x000ea2000c1e1100 */
[----:B------:R-:W-:Y:S02]  /*2960*/  ISETP.GE.AND P6, PT, R11, R224, PT ;  /* 0x000000e00b00720c */ /* 0x000fe40003fc6270 */
[----:B------:R-:W-:-:S02]  /*2970*/  SHF.R.U32.HI R40, RZ, 0xb, R116 ;  /* 0x0000000bff287819 */ /* 0x000fc40000011674 */
[----:B------:R-:W-:Y:S02]  /*2980*/  FSEL R109, R124, -INF , P6 ;  /* 0xff8000007c6d7808 */ /* 0x000fe40003000000 */
[----:B------:R-:W-:Y:S01]  /*2990*/  LOP3.LUT P6, RZ, R40, 0x1, RZ, 0xc0, !PT ;  /* 0x0000000128ff7812 */ /* 0x000fe200078cc0ff */
[----:B------:R-:W2:Y:S01]  /*29a0*/  LDG.E.U8 R124, desc[UR10][R242.64] ;  /* 0x0000000af27c7981 */ /* 0x000ea2000c1e1100 */
[--C-:B------:R-:W-:Y:S02]  /*29b0*/  SHF.R.U32.HI R41, RZ, 0xa, R116.reuse ;  /* 0x0000000aff297819 */ /* 0x100fe40000011674 */
[----:B------:R-:W-:Y:S01]  /*29c0*/  SHF.R.U32.HI R40, RZ, 0x7, R116 ;  /* 0x00000007ff287819 */ /* 0x000fe20000011674 */
[----:B------:R-:W2:Y:S01]  /*29d0*/  LDG.E.U8 R221, desc[UR10][R98.64] ;  /* 0x0000000a62dd7981 */ /* 0x000ea2000c1e1100 */
[----:B------:R-:W-:Y:S02]  /*29e0*/  FSEL R85, R85, -INF , !P4 ;  /* 0xff80000055557808 */ /* 0x000fe40006000000 */
[----:B------:R-:W-:Y:S01]  /*29f0*/  FSEL R84, R84, -INF , !P5 ;  /* 0xff80000054547808 */ /* 0x000fe20006800000 */
[----:B------:R1:W2:Y:S01]  /*2a00*/  LDG.E.U8 R220, desc[UR10][R96.64] ;  /* 0x0000000a60dc7981 */ /* 0x0002a2000c1e1100 */
[----:B------:R-:W-:-:S02]  /*2a10*/  LOP3.LUT P4, RZ, R41, 0x1, RZ, 0xc0, !PT ;  /* 0x0000000129ff7812 */ /* 0x000fc4000788c0ff */
[----:B------:R-:W-:Y:S02]  /*2a20*/  LOP3.LUT P5, RZ, R40, 0x1, RZ, 0xc0, !PT ;  /* 0x0000000128ff7812 */ /* 0x000fe400078ac0ff */
[----:B0-----:R-:W-:Y:S02]  /*2a30*/  F2FP.F16.E4M3.UNPACK_B R40, R68 ;  /* 0x00000044ff28723e */ /* 0x001fe400020006ff */
[----:B------:R-:W-:-:S07]  /*2a40*/  F2FP.F16.E4M3.UNPACK_B R41, R69 ;  /* 0x00000045ff29723e */ /* 0x000fce00020006ff */
[----:B------:R-:W-:Y:S01]  /*2a50*/  HMMA.16816.F32 R48, R48, R40, RZ ;  /* 0x000000283030723c */ /* 0x000fe200000018ff */
[----:B------:R-:W-:Y:S01]  /*2a60*/  F2FP.F16.E4M3.UNPACK_B R40, R102.H1 ;  /* 0x00000066ff28723e */ /* 0x000fe200030006ff */
[----:B------:R-:W-:Y:S01]  /*2a70*/  IMAD.MOV.U32 R102, RZ, RZ, R105 ;  /* 0x000000ffff667224 */ /* 0x000fe200078e0069 */
[----:B------:R-:W-:Y:S01]  /*2a80*/  F2FP.F16.E4M3.UNPACK_B R41, R103.H1 ;  /* 0x00000067ff29723e */ /* 0x000fe200030006ff */
[----:B------:R-:W-:Y:S01]  /*2a90*/  IMAD.MOV.U32 R103, RZ, RZ, R107 ;  /* 0x000000ffff677224 */ /* 0x000fe200078e006b */
[----:B------:R-:W-:Y:S01]  /*2aa0*/  F2FP.F16.E4M3.UNPACK_B R44, R70 ;  /* 0x00000046ff2c723e */ /* 0x000fe200020006ff */
[----:B-1----:R-:W-:Y:S01]  /*2ab0*/  IMAD.MOV.U32 R96, RZ, RZ, R76 ;  /* 0x000000ffff607224 */ /* 0x002fe200078e004c */
[----:B------:R-:W-:Y:S01]  /*2ac0*/  F2FP.F16.E4M3.UNPACK_B R45, R71 ;  /* 0x00000047ff2d723e */ /* 0x000fe200020006ff */
[----:B------:R-:W-:Y:S02]  /*2ad0*/  IMAD.MOV.U32 R97, RZ, RZ, R78 ;  /* 0x000000ffff617224 */ /* 0x000fe400078e004e */
[----:B------:R-:W-:-:S02]  /*2ae0*/  IMAD.MOV.U32 R98, RZ, RZ, R104 ;  /* 0x000000ffff627224 */ /* 0x000fc400078e0068 */
[----:B------:R-:W-:Y:S01]  /*2af0*/  IMAD.MOV.U32 R99, RZ, RZ, R106 ;  /* 0x000000ffff637224 */ /* 0x000fe200078e006a */
[----:B------:R-:W-:Y:S01]  /*2b00*/  HMMA.16816.F32 R88, R100, R40, R88 ;  /* 0x000000286458723c */ /* 0x000fe20000001858 */
[----:B------:R-:W-:-:S04]  /*2b10*/  FMNMX3 R41, R118, R61, R137, !PT ;  /* 0x0000003d76297276 */ /* 0x000fc80007800089 */
[----:B------:R-:W-:-:S03]  /*2b20*/  FMNMX3 R41, R41, R212, R136, !PT ;  /* 0x000000d429297276 */ /* 0x000fc60007800088 */
[----:B------:R-:W-:Y:S01]  /*2b30*/  HMMA.16816.F32 R96, R96, R44, RZ ;  /* 0x0000002c6060723c */ /* 0x000fe200000018ff */
[----:B------:R-:W-:Y:S01]  /*2b40*/  FMNMX3 R41, R41, R133, R216, !PT ;  /* 0x0000008529297276 */ /* 0x000fe200078000d8 */
[----:B------:R-:W2:Y:S01]  /*2b50*/  LDG.E.U8 R44, desc[UR10][R236.64] ;  /* 0x0000000aec2c7981 */ /* 0x000ea2000c1e1100 */
[----:B------:R-:W-:Y:S02]  /*2b60*/  F2FP.F16.E4M3.UNPACK_B R68, R68.H1 ;  /* 0x00000044ff44723e */ /* 0x000fe400030006ff */
[----:B------:R-:W-:Y:S01]  /*2b70*/  F2FP.F16.E4M3.UNPACK_B R69, R69.H1 ;  /* 0x00000045ff45723e */ /* 0x000fe200030006ff */
[----:B------:R-:W2:Y:S01]  /*2b80*/  LDG.E.U8 R45, desc[UR10][R238.64] ;  /* 0x0000000aee2d7981 */ /* 0x000ea2000c1e1100 */
[----:B------:R-:W-:Y:S02]  /*2b90*/  F2FP.F16.E4M3.UNPACK_B R40, R70.H1 ;  /* 0x00000046ff28723e */ /* 0x000fe400030006ff */
[----:B------:R-:W-:Y:S02]  /*2ba0*/  FMNMX3 R70, R41, R215, R132, !PT ;  /* 0x000000d729467276 */ /* 0x000fe40007800084 */
[----:B------:R-:W-:Y:S01]  /*2bb0*/  F2FP.F16.E4M3.UNPACK_B R41, R71.H1 ;  /* 0x00000047ff29723e */ /* 0x000fe200030006ff */
[----:B------:R-:W-:Y:S01]  /*2bc0*/  HMMA.16816.F32 R48, R100, R68, R48 ;  /* 0x000000446430723c */ /* 0x000fe20000001830 */
[----:B------:R-:W-:Y:S01]  /*2bd0*/  FMNMX3 R76, R70, R62, R211, !PT ;  /* 0x0000003e464c7276 */ /* 0x000fe200078000d3 */
[----:B------:R-:W-:-:S02]  /*2be0*/  IMAD.MOV.U32 R68, RZ, RZ, R77 ;  /* 0x000000ffff447224 */ /* 0x000fc400078e004d */
[----:B------:R-:W-:Y:S02]  /*2bf0*/  IMAD.MOV.U32 R69, RZ, RZ, R79 ;  /* 0x000000ffff457224 */ /* 0x000fe400078e004f */
[----:B------:R-:W-:Y:S01]  /*2c00*/  IMAD.MOV.U32 R70, RZ, RZ, R105 ;  /* 0x000000ffff467224 */ /* 0x000fe200078e0069 */
[----:B------:R-:W3:Y:S01]  /*2c10*/  LDG.E.U8 R79, desc[UR10][R228.64] ;  /* 0x0000000ae44f7981 */ /* 0x000ee2000c1e1100 */
[----:B------:R-:W-:-:S07]  /*2c20*/  IMAD.MOV.U32 R71, RZ, RZ, R107 ;  /* 0x000000ffff477224 */ /* 0x000fce00078e006b */
[----:B------:R-:W-:Y:S01]  /*2c30*/  HMMA.16816.F32 R68, R68, R40, R96 ;  /* 0x000000284444723c */ /* 0x000fe20000001860 */
[----:B------:R-:W3:Y:S01]  /*2c40*/  LDG.E.U8 R40, desc[UR10][R230.64] ;  /* 0x0000000ae6287981 */ /* 0x000ee2000c1e1100 */
[----:B------:R-:W-:Y:S01]  /*2c50*/  FMNMX3 R76, R76, R214, R213, !PT ;  /* 0x000000d64c4c7276 */ /* 0x000fe200078000d5 */
[----:B------:R-:W-:Y:S01]  /*2c60*/  FMUL R88, R88, UR12 ;  /* 0x0000000c58587c20 */ /* 0x000fe20008400000 */
[----:B------:R-:W-:Y:S01]  /*2c70*/  SHF.R.U32.HI R41, RZ, 0x6, R116 ;  /* 0x00000006ff297819 */ /* 0x000fe20000011674 */
[----:B------:R-:W-:Y:S01]  /*2c80*/  FMUL R89, R89, UR12 ;  /* 0x0000000c59597c20 */ /* 0x000fe20008400000 */
[----:B------:R-:W-:Y:S01]  /*2c90*/  FMNMX3 R76, R76, R217, R117, !PT ;  /* 0x000000d94c4c7276 */ /* 0x000fe20007800075 */
[----:B------:R-:W-:Y:S01]  /*2ca0*/  FMUL R48, R48, UR12 ;  /* 0x0000000c30307c20 */ /* 0x000fe20008400000 */
[----:B------:R-:W-:Y:S01]  /*2cb0*/  FMUL R49, R49, UR12 ;  /* 0x0000000c31317c20 */ /* 0x000fe20008400000 */
        /* <DEDUP_REMOVED lines=11> */
[----:B------:R-:W-:Y:S01]  /*2d70*/  FSEL R112, R88, -INF , !P6 ;  /* 0xff80000058707808 */ /* 0x000fe20007000000 */
[----:B------:R-:W-:Y:S01]  /*2d80*/  FMUL R69, R69, UR12 ;  /* 0x0000000c45457c20 */ /* 0x000fe20008400000 */
[----:B------:R-:W-:Y:S01]  /*2d90*/  FMNMX3 R78, R78, R57, R73, !PT ;  /* 0x000000394e4e7276 */ /* 0x000fe20007800049 */
[----:B------:R-:W-:Y:S01]  /*2da0*/  FMUL R75, R75, UR12 ;  /* 0x0000000c4b4b7c20 */ /* 0x000fe20008400000 */
[--C-:B------:R-:W-:Y:S01]  /*2db0*/  SHF.R.U32.HI R76, RZ, 0x3, R116.reuse ;  /* 0x00000003ff4c7819 */ /* 0x100fe20000011674 */
[----:B------:R-:W-:Y:S01]  /*2dc0*/  FMUL R114, R114, UR12 ;  /* 0x0000000c72727c20 */ /* 0x000fe20008400000 */
[----:B------:R-:W-:Y:S01]  /*2dd0*/  LOP3.LUT P6, RZ, R41, 0x1, RZ, 0xc0, !PT ;  /* 0x0000000129ff7812 */ /* 0x000fe200078cc0ff */
[----:B------:R-:W-:Y:S01]  /*2de0*/  FMUL R115, R115, UR12 ;  /* 0x0000000c73737c20 */ /* 0x000fe20008400000 */
[----:B------:R-:W-:Y:S01]  /*2df0*/  FMNMX3 R41, R78, R72, R85, !PT ;  /* 0x000000484e297276 */ /* 0x000fe20007800055 */
[----:B------:R-:W-:Y:S01]  /*2e00*/  FMUL R126, R126, UR12 ;  /* 0x0000000c7e7e7c20 */ /* 0x000fe20008400000 */
[----:B------:R-:W-:Y:S01]  /*2e10*/  FSEL R108, R89, -INF , !P4 ;  /* 0xff800000596c7808 */ /* 0x000fe20006000000 */
[----:B------:R-:W-:Y:S01]  /*2e20*/  FMUL R105, R110, UR12 ;  /* 0x0000000c6e697c20 */ /* 0x000fe20008400000 */
[----:B------:R-:W-:Y:S01]  /*2e30*/  LOP3.LUT P4, RZ, R76, 0x1, RZ, 0xc0, !PT ;  /* 0x000000014cff7812 */ /* 0x000fe2000788c0ff */
[----:B------:R-:W-:Y:S01]  /*2e40*/  FMUL R104, R111, UR12 ;  /* 0x0000000c6f687c20 */ /* 0x000fe20008400000 */
[----:B------:R-:W-:Y:S01]  /*2e50*/  SHF.R.U32.HI R76, RZ, 0x2, R116 ;  /* 0x00000002ff4c7819 */ /* 0x000fe20000011674 */
[----:B------:R-:W-:Y:S01]  /*2e60*/  FMUL R90, R90, UR12 ;  /* 0x0000000c5a5a7c20 */ /* 0x000fe20008400000 */
[----:B------:R-:W-:Y:S01]  /*2e70*/  FSEL R107, R48, -INF , !P5 ;  /* 0xff800000306b7808 */ /* 0x000fe20006800000 */
[----:B------:R-:W-:Y:S01]  /*2e80*/  FMUL R50, R50, UR12 ;  /* 0x0000000c32327c20 */ /* 0x000fe20008400000 */
[----:B------:R-:W-:Y:S01]  /*2e90*/  FMNMX3 R41, R41, R84, R112, !PT ;  /* 0x0000005429297276 */ /* 0x000fe20007800070 */
[----:B------:R-:W-:Y:S01]  /*2ea0*/  FMUL R91, R91, UR12 ;  /* 0x0000000c5b5b7c20 */ /* 0x000fe20008400000 */
[----:B------:R-:W-:Y:S01]  /*2eb0*/  LOP3.LUT P5, RZ, R76, 0x1, RZ, 0xc0, !PT ;  /* 0x000000014cff7812 */ /* 0x000fe200078ac0ff */
[----:B------:R-:W-:Y:S01]  /*2ec0*/  FMUL R51, R51, UR12 ;  /* 0x0000000c33337c20 */ /* 0x000fe20008400000 */
[----:B------:R-:W-:Y:S01]  /*2ed0*/  FSEL R102, R49, -INF , !P6 ;  /* 0xff80000031667808 */ /* 0x000fe20007000000 */
[----:B------:R-:W-:Y:S01]  /*2ee0*/  FMUL R70, R70, UR12 ;  /* 0x0000000c46467c20 */ /* 0x000fe20008400000 */
[----:B------:R-:W-:Y:S01]  /*2ef0*/  FSEL R98, R68, -INF , !P4 ;  /* 0xff80000044627808 */ /* 0x000fe20006000000 */
[----:B------:R-:W-:Y:S01]  /*2f00*/  FMUL R71, R71, UR12 ;  /* 0x0000000c47477c20 */ /* 0x000fe20008400000 */
[----:B------:R-:W-:Y:S01]  /*2f10*/  FMNMX3 R41, R41, R108, R107, !PT ;  /* 0x0000006c29297276 */ /* 0x000fe2000780006b */
[----:B------:R-:W-:Y:S01]  /*2f20*/  BAR.SYNC.DEFER_BLOCKING 0x0 ;  /* 0x0000000000007b1d */ /* 0x000fe20000010000 */
[----:B------:R-:W-:-:S02]  /*2f30*/  FSEL R96, R69, -INF , !P5 ;  /* 0xff80000045607808 */ /* 0x000fc40006800000 */
[----:B------:R-:W-:-:S04]  /*2f40*/  FMNMX3 R41, R41, R102, R98, !PT ;  /* 0x0000006629297276 */ /* 0x000fc80007800062 */
[----:B------:R-:W-:-:S05]  /*2f50*/  FMNMX R76, R96, R41, !PT ;  /* 0x00000029604c7209 */ /* 0x000fca0007800000 */
[----:B------:R-:W0:Y:S01]  /*2f60*/  SHFL.BFLY PT, R77, R76, 0x2, 0x1f ;  /* 0x0c401f004c4d7f89 */ /* 0x000e2200000e0000 */
[----:B------:R-:W-:Y:S01]  /*2f70*/  FMUL R49, R63, UR12 ;  /* 0x0000000c3f317c20 */ /* 0x000fe20008400000 */
[----:B------:R-:W-:Y:S01]  /*2f80*/  FMUL R69, R86, UR12 ;  /* 0x0000000c56457c20 */ /* 0x000fe20008400000 */
[----:B------:R-:W-:Y:S01]  /*2f90*/  FMUL R63, R134, UR12 ;  /* 0x0000000c863f7c20 */ /* 0x000fe20008400000 */
[C---:B------:R-:W-:Y:S02]  /*2fa0*/  ISETP.GE.AND P6, PT, R196.reuse, R206, PT ;  /* 0x000000cec400720c */ /* 0x040fe40003fc6270 */
[----:B------:R-:W-:Y:S01]  /*2fb0*/  FSEL R49, R49, -INF , P3 ;  /* 0xff80000031317808 */ /* 0x000fe20001800000 */
[----:B------:R-:W-:Y:S01]  /*2fc0*/  FMUL R68, R135, UR12 ;  /* 0x0000000c87447c20 */ /* 0x000fe20008400000 */
[C---:B------:R-:W-:Y:S02]  /*2fd0*/  ISETP.GE.AND P3, PT, R196.reuse, R204, PT ;  /* 0x000000ccc400720c */ /* 0x040fe40003f66270 */
[----:B------:R-:W-:Y:S01]  /*2fe0*/  ISETP.GE.AND P5, PT, R196, R205, PT ;  /* 0x000000cdc400720c */ /* 0x000fe20003fa6270 */
[----:B------:R-:W-:Y:S01]  /*2ff0*/  FMUL R41, R46, UR12 ;  /* 0x0000000c2e297c20 */ /* 0x000fe20008400000 */
[----:B------:R-:W-:-:S02]  /*3000*/  FSEL R69, R69, -INF , P3 ;  /* 0xff80000045457808 */ /* 0x000fc40001800000 */
[----:B0-----:R-:W-:-:S05]  /*3010*/  FMNMX R77, R76, R77, !PT ;  /* 0x0000004d4c4d7209 */ /* 0x001fca0007800000 */
[----:B------:R-:W0:Y:S01]  /*3020*/  SHFL.BFLY PT, R76, R77, 0x1, 0x1f ;  /* 0x0c201f004d4c7f89 */ /* 0x000e2200000e0000 */
[----:B------:R-:W-:Y:S02]  /*3030*/  FSEL R63, R63, -INF , P6 ;  /* 0xff8000003f3f7808 */ /* 0x000fe40003000000 */
[C---:B------:R-:W-:Y:S01]  /*3040*/  ISETP.GE.AND P3, PT, R196.reuse, R142, PT ;  /* 0x0000008ec400720c */ /* 0x040fe20003f66270 */
[----:B------:R-:W-:Y:S01]  /*3050*/  FMUL R142, R47, UR12 ;  /* 0x0000000c2f8e7c20 */ /* 0x000fe20008400000 */
[----:B------:R-:W-:Y:S02]  /*3060*/  ISETP.GE.AND P6, PT, R196, R202, PT ;  /* 0x000000cac400720c */ /* 0x000fe40003fc6270 */
[----:B------:R-:W-:Y:S02]  /*3070*/  FSEL R68, R68, -INF , P5 ;  /* 0xff80000044447808 */ /* 0x000fe40002800000 */
[----:B------:R-:W-:Y:S02]  /*3080*/  ISETP.GE.AND P5, PT, R196, R143, PT ;  /* 0x0000008fc400720c */ /* 0x000fe40003fa6270 */
[----:B------:R-:W-:Y:S01]  /*3090*/  FSEL R47, R41, -INF , P6 ;  /* 0xff800000292f7808 */ /* 0x000fe20003000000 */
[----:B------:R-:W-:Y:S01]  /*30a0*/  FMUL R41, R43, UR12 ;  /* 0x0000000c2b297c20 */ /* 0x000fe20008400000 */
[----:B------:R-:W-:-:S02]  /*30b0*/  FSEL R142, R142, -INF , P5 ;  /* 0xff8000008e8e7808 */ /* 0x000fc40002800000 */
[----:B------:R-:W-:Y:S02]  /*30c0*/  ISETP.GE.AND P5, PT, R196, R138, PT ;  /* 0x0000008ac400720c */ /* 0x000fe40003fa6270 */
[----:B------:R-:W-:Y:S01]  /*30d0*/  FSEL R143, R74, -INF , P3 ;  /* 0xff8000004a8f7808 */ /* 0x000fe20001800000 */
[----:B------:R-:W-:Y:S01]  /*30e0*/  FMUL R48, R139, UR12 ;  /* 0x0000000c8b307c20 */ /* 0x000fe20008400000 */
[C---:B------:R-:W-:Y:S02]  /*30f0*/  ISETP.GE.AND P3, PT, R196.reuse, R119, PT ;  /* 0x00000077c400720c */ /* 0x040fe40003f66270 */
[C---:B------:R-:W-:Y:S02]  /*3100*/  ISETP.GE.AND P4, PT, R196.reuse, R210, PT ;  /* 0x000000d2c400720c */ /* 0x040fe40003f86270 */
[----:B------:R-:W-:Y:S02]  /*3110*/  ISETP.GE.AND P6, PT, R196, R140, PT ;  /* 0x0000008cc400720c */ /* 0x000fe40003fc6270 */
[----:B------:R-:W-:-:S02]  /*3120*/  FSEL R41, R41, -INF , P5 ;  /* 0xff80000029297808 */ /* 0x000fc40002800000 */
[C---:B------:R-:W-:Y:S02]  /*3130*/  ISETP.GE.AND P5, PT, R196.reuse, R130, PT ;  /* 0x00000082c400720c */ /* 0x040fe40003fa6270 */
[----:B------:R-:W-:Y:S02]  /*3140*/  FSEL R59, R59, -INF , P3 ;  /* 0xff8000003b3b7808 */ /* 0x000fe40001800000 */
[----:B------:R-:W-:Y:S02]  /*3150*/  ISETP.GE.AND P3, PT, R196, R131, PT ;  /* 0x00000083c400720c */ /* 0x000fe40003f66270 */
[----:B------:R-:W-:Y:S02]  /*3160*/  FSEL R48, R48, -INF , P4 ;  /* 0xff80000030307808 */ /* 0x000fe40002000000 */
[----:B------:R-:W-:Y:S02]  /*3170*/  FSEL R42, R42, -INF , P6 ;  /* 0xff8000002a2a7808 */ /* 0x000fe40003000000 */
[----:B------:R-:W-:-:S02]  /*3180*/  ISETP.GE.AND P4, PT, R196, R203, PT ;  /* 0x000000cbc400720c */ /* 0x000fc40003f86270 */
[C---:B------:R-:W-:Y:S02]  /*3190*/  ISETP.GE.AND P6, PT, R196.reuse, R129, PT ;  /* 0x00000081c400720c */ /* 0x040fe40003fc6270 */
[----:B------:R-:W-:Y:S02]  /*31a0*/  FSEL R129, R67, -INF , P5 ;  /* 0xff80000043817808 */ /* 0x000fe40002800000 */
[----:B------:R-:W-:Y:S02]  /*31b0*/  ISETP.GE.AND P5, PT, R196, R209, PT ;  /* 0x000000d1c400720c */ /* 0x000fe40003fa6270 */
[----:B------:R-:W-:Y:S02]  /*31c0*/  FSEL R131, R66, -INF , P3 ;  /* 0xff80000042837808 */ /* 0x000fe40001800000 */
[----:B0-----:R-:W-:Y:S02]  /*31d0*/  FMNMX3 R76, R77, R76, R200, !PT ;  /* 0x0000004c4d4c7276 */ /* 0x001fe400078000c8 */
[----:B------:R-:W-:-:S02]  /*31e0*/  SHF.R.U32.HI R66, RZ, 0x9, R116 ;  /* 0x00000009ff427819 */ /* 0x000fc40000011674 */
[----:B------:R-:W-:Y:S02]  /*31f0*/  FSEL R46, R87, -INF , P4 ;  /* 0xff800000572e7808 */ /* 0x000fe40002000000 */
[----:B------:R-:W-:Y:S02]  /*3200*/  ISETP.GE.AND P4, PT, R196, R141, PT ;  /* 0x0000008dc400720c */ /* 0x000fe40003f86270 */
[----:B------:R-:W-:Y:S02]  /*3210*/  FSEL R138, R127, -INF , P5 ;  /* 0xff8000007f8a7808 */ /* 0x000fe40002800000 */
[----:B------:R-:W-:Y:S01]  /*3220*/  LOP3.LUT P5, RZ, R66, 0x1, RZ, 0xc0, !PT ;  /* 0x0000000142ff7812 */ /* 0x000fe200078ac0ff */
[----:B------:R-:W-:Y:S01]  /*3230*/  FADD R66, R61, -R76 ;  /* 0x8000004c3d427221 */ /* 0x000fe20000000000 */
[----:B------:R-:W-:Y:S02]  /*3240*/  FSEL R141, R75, -INF , P4 ;  /* 0xff8000004b8d7808 */ /* 0x000fe40002000000 */
[----:B------:R-:W-:-:S02]  /*3250*/  ISETP.GE.AND P4, PT, R196, R128, PT ;  /* 0x00000080c400720c */ /* 0x000fc40003f86270 */
[----:B------:R-:W-:Y:S01]  /*3260*/  FSEL R128, R114, -INF , P6 ;  /* 0xff80000072807808 */ /* 0x000fe20003000000 */
[----:B------:R-:W-:Y:S01]  /*3270*/  FMUL R114, R66, 1.4426950216293334961 ;  /* 0x3fb8aa3b42727820 */ /* 0x000fe20000400000 */
[----:B------:R-:W-:-:S04]  /*3280*/  FMNMX3 R66, R60, R49, R58, !PT ;  /* 0x000000313c427276 */ /* 0x000fc8000780003a */
[----:B------:R-:W-:-:S04]  /*3290*/  FMNMX3 R66, R66, R48, R63, !PT ;  /* 0x0000003042427276 */ /* 0x000fc8000780003f */
[----:B------:R-:W-:-:S04]  /*32a0*/  FMNMX3 R67, R66, R68, R69, !PT ;  /* 0x0000004442437276 */ /* 0x000fc80007800045 */
[----:B------:R-:W-:-:S04]  /*32b0*/  FMNMX3 R67, R67, R46, R47, !PT ;  /* 0x0000002e43437276 */ /* 0x000fc8000780002f */
[----:B------:R-:W-:Y:S02]  /*32c0*/  FMNMX3 R67, R67, R142, R143, !PT ;  /* 0x0000008e43437276 */ /* 0x000fe4000780008f */
[----:B------:R-:W-:Y:S02]  /*32d0*/  ISETP.GE.AND P3, PT, R196, R224, PT ;  /* 0x000000e0c400720c */ /* 0x000fe40003f66270 */
[----:B------:R-:W-:Y:S01]  /*32e0*/  FMNMX3 R67, R67, R141, R42, !PT ;  /* 0x0000008d43437276 */ /* 0x000fe2000780002a */
[----:B------:R-:W-:Y:S01]  /*32f0*/  FMUL R74, R123, UR12 ;  /* 0x0000000c7b4a7c20 */ /* 0x000fe20008400000 */
[----:B------:R-:W-:Y:S01]  /*3300*/  FSEL R119, R115, -INF , P4 ;  /* 0xff80000073777808 */ /* 0x000fe20002000000 */
[----:B------:R-:W-:Y:S01]  /*3310*/  FMUL R75, R122, UR12 ;  /* 0x0000000c7a4b7c20 */ /* 0x000fe20008400000 */
[C---:B------:R-:W-:Y:S02]  /*3320*/  ISETP.GE.AND P4, PT, R196.reuse, R207, PT ;  /* 0x000000cfc400720c */ /* 0x040fe40003f86270 */
[----:B------:R-:W-:-:S02]  /*3330*/  ISETP.GE.AND P6, PT, R196, R208, PT ;  /* 0x000000d0c400720c */ /* 0x000fc40003fc6270 */
[----:B------:R-:W-:Y:S02]  /*3340*/  SHF.R.U32.HI R43, RZ, 0xd, R116 ;  /* 0x0000000dff2b7819 */ /* 0x000fe40000011674 */
[----:B------:R-:W-:Y:S02]  /*3350*/  FSEL R140, R126, -INF , P3 ;  /* 0xff8000007e8c7808 */ /* 0x000fe40001800000 */
[----:B------:R-:W-:Y:S02]  /*3360*/  FMNMX3 R67, R67, R41, R56, !PT ;  /* 0x0000002943437276 */ /* 0x000fe40007800038 */
[----:B------:R-:W-:Y:S02]  /*3370*/  FSEL R74, R74, -INF , P4 ;  /* 0xff8000004a4a7808 */ /* 0x000fe40002000000 */
[----:B------:R-:W-:Y:S02]  /*3380*/  LOP3.LUT P4, RZ, R43, 0x1, RZ, 0xc0, !PT ;  /* 0x000000012bff7812 */ /* 0x000fe4000788c0ff */
[----:B------:R-:W-:-:S02]  /*3390*/  FSEL R75, R75, -INF , P6 ;  /* 0xff8000004b4b7808 */ /* 0x000fc40003000000 */
[----:B------:R-:W-:Y:S02]  /*33a0*/  FMNMX3 R67, R67, R59, R140, !PT ;  /* 0x0000003b43437276 */ /* 0x000fe4000780008c */
[--C-:B------:R-:W-:Y:S02]  /*33b0*/  SHF.R.U32.HI R43, RZ, 0xc, R116.reuse ;  /* 0x0000000cff2b7819 */ /* 0x100fe40000011674 */
[----:B------:R-:W-:Y:S02]  /*33c0*/  FMNMX3 R67, R67, R138, R75, !PT ;  /* 0x0000008a43437276 */ /* 0x000fe4000780004b */
[----:B------:R-:W-:Y:S02]  /*33d0*/  LOP3.LUT P6, RZ, R43, 0x1, RZ, 0xc0, !PT ;  /* 0x000000012bff7812 */ /* 0x000fe400078cc0ff */
[----:B------:R-:W-:Y:S02]  /*33e0*/  SHF.R.U32.HI R43, RZ, 0x8, R116 ;  /* 0x00000008ff2b7819 */ /* 0x000fe40000011674 */
[----:B------:R-:W-:-:S02]  /*33f0*/  FMNMX3 R67, R67, R74, R131, !PT ;  /* 0x0000004a43437276 */ /* 0x000fc40007800083 */
[----:B------:R-:W-:Y:S02]  /*3400*/  LOP3.LUT P3, RZ, R43, 0x1, RZ, 0xc0, !PT ;  /* 0x000000012bff7812 */ /* 0x000fe4000786c0ff */
[----:B------:R-:W-:Y:S02]  /*3410*/  SHF.R.U32.HI R43, RZ, 0x5, R116 ;  /* 0x00000005ff2b7819 */ /* 0x000fe40000011674 */
[----:B------:R-:W-:Y:S02]  /*3420*/  FSEL R105, R105, -INF , !P4 ;  /* 0xff80000069697808 */ /* 0x000fe40006000000 */
[----:B------:R-:W-:Y:S02]  /*3430*/  FMNMX3 R78, R67, R129, R128, !PT ;  /* 0x00000081434e7276 */ /* 0x000fe40007800080 */
[----:B------:R-:W-:Y:S02]  /*3440*/  LOP3.LUT P4, RZ, R43, 0x1, RZ, 0xc0, !PT ;  /* 0x000000012bff7812 */ /* 0x000fe4000788c0ff */
[----:B------:R-:W-:-:S02]  /*3450*/  SHF.R.U32.HI R66, RZ, 0x4, R116 ;  /* 0x00000004ff427819 */ /* 0x000fc40000011674 */
[----:B------:R-:W-:Y:S02]  /*3460*/  FSEL R104, R104, -INF , !P6 ;  /* 0xff80000068687808 */ /* 0x000fe40007000000 */
[----:B------:R-:W-:Y:S02]  /*3470*/  SHF.R.U32.HI R116, RZ, 0x1, R116 ;  /* 0x00000001ff747819 */ /* 0x000fe40000011674 */
[----:B------:R-:W-:Y:S02]  /*3480*/  FSEL R100, R90, -INF , !P5 ;  /* 0xff8000005a647808 */ /* 0x000fe40006800000 */
[----:B------:R-:W-:Y:S02]  /*3490*/  FMNMX3 R67, R78, R119, R105, !PT ;  /* 0x000000774e437276 */ /* 0x000fe40007800069 */
[----:B------:R-:W-:Y:S02]  /*34a0*/  FSEL R97, R50, -INF , !P4 ;  /* 0xff80000032617808 */ /* 0x000fe40006000000 */
[----:B------:R-:W-:-:S02]  /*34b0*/  LOP3.LUT P6, RZ, R66, 0x1, RZ, 0xc0, !PT ;  /* 0x0000000142ff7812 */ /* 0x000fc400078cc0ff */
[----:B------:R-:W-:Y:S02]  /*34c0*/  LOP3.LUT P5, RZ, R116, 0x1, RZ, 0xc0, !PT ;  /* 0x0000000174ff7812 */ /* 0x000fe400078ac0ff */
[----:B------:R-:W-:Y:S02]  /*34d0*/  FSEL R103, R91, -INF , !P3 ;  /* 0xff8000005b677808 */ /* 0x000fe40005800000 */
[----:B------:R-:W-:Y:S02]  /*34e0*/  FMNMX3 R50, R67, R104, R100, !PT ;  /* 0x0000006843327276 */ /* 0x000fe40007800064 */
[----:B------:R-:W-:Y:S02]  /*34f0*/  FSEL R91, R51, -INF , !P6 ;  /* 0xff800000335b7808 */ /* 0x000fe40007000000 */
[----:B------:R-:W-:Y:S02]  /*3500*/  FSEL R89, R70, -INF , !P5 ;  /* 0xff80000046597808 */ /* 0x000fe40006800000 */
[----:B------:R-:W-:-:S02]  /*3510*/  FMNMX3 R50, R50, R103, R97, !PT ;  /* 0x0000006732327276 */ /* 0x000fc40007800061 */
[----:B------:R-:W-:Y:S02]  /*3520*/  FSEL R88, R71, -INF , P2 ;  /* 0xff80000047587808 */ /* 0x000fe40001000000 */
[----:B------:R-:W-:-:S04]  /*3530*/  FMNMX3 R51, R50, R91, R89, !PT ;  /* 0x0000005b32337276 */ /* 0x000fc80007800059 */
[----:B------:R-:W-:-:S05]  /*3540*/  FMNMX R51, R88, R51, !PT ;  /* 0x0000003358337209 */ /* 0x000fca0007800000 */
[----:B------:R-:W0:Y:S02]  /*3550*/  SHFL.BFLY PT, R50, R51, 0x2, 0x1f ;  /* 0x0c401f0033327f89 */ /* 0x000e2400000e0000 */
[----:B0-----:R-:W-:-:S05]  /*3560*/  FMNMX R50, R51, R50, !PT ;  /* 0x0000003233327209 */ /* 0x001fca0007800000 */
[----:B------:R-:W0:Y:S01]  /*3570*/  SHFL.BFLY PT, R77, R50, 0x1, 0x1f ;  /* 0x0c201f00324d7f89 */ /* 0x000e2200000e0000 */
[--C-:B------:R-:W-:Y:S01]  /*3580*/  FADD R57, R57, -R76.reuse ;  /* 0x8000004c39397221 */ /* 0x100fe20000000000 */
[--C-:B------:R-:W-:Y:S01]  /*3590*/  FADD R137, R137, -R76.reuse ;  /* 0x8000004c89897221 */ /* 0x100fe20000000000 */
[--C-:B------:R-:W-:Y:S02]  /*35a0*/  FADD R212, R212, -R76.reuse ;  /* 0x8000004cd4d47221 */ /* 0x100fe40000000000 */
[----:B------:R-:W-:Y:S01]  /*35b0*/  FMUL R86, R57, 1.4426950216293334961 ;  /* 0x3fb8aa3b39567820 */ /* 0x000fe20000400000 */
[----:B------:R-:W-:Y:S01]  /*35c0*/  FADD R118, R118, -R76 ;  /* 0x8000004c76767221 */ /* 0x000fe20000000000 */
[----:B--2---:R-:W-:Y:S01]  /*35d0*/  STS.U8 [R195+UR6], R121 ;  /* 0x00000079c3007988 */ /* 0x004fe20008000006 */
[----:B------:R-:W-:Y:S01]  /*35e0*/  FMUL R43, R137, 1.4426950216293334961 ;  /* 0x3fb8aa3b892b7820 */ /* 0x000fe20000400000 */
[----:B------:R-:W-:Y:S02]  /*35f0*/  FMUL R66, R212, 1.4426950216293334961 ;  /* 0x3fb8aa3bd4427820 */ /* 0x000fe40000400000 */
[----:B------:R-:W-:Y:S01]  /*3600*/  STS.U8 [R195+UR6+0x400], R221 ;  /* 0x000400ddc3007988 */ /* 0x000fe20008000006 */
[----:B0-----:R-:W-:Y:S01]  /*3610*/  FMNMX3 R77, R50, R77, R199, !PT ;  /* 0x0000004d324d7276 */ /* 0x001fe200078000c7 */
[----:B------:R-:W-:-:S04]  /*3620*/  FADD R50, -R76, R200 ;  /* 0x000000c84c327221 */ /* 0x000fc80000000100 */
[--C-:B------:R-:W-:Y:S01]  /*3630*/  FADD R49, R49, -R77.reuse ;  /* 0x8000004d31317221 */ /* 0x100fe20000000000 */
[--C-:B------:R-:W-:Y:S01]  /*3640*/  FADD R58, R58, -R77.reuse ;  /* 0x8000004d3a3a7221 */ /* 0x100fe20000000000 */
[--C-:B------:R-:W-:Y:S01]  /*3650*/  FADD R60, R60, -R77.reuse ;  /* 0x8000004d3c3c7221 */ /* 0x100fe20000000000 */
[----:B------:R-:W-:Y:S01]  /*3660*/  FADD R48, R48, -R77 ;  /* 0x8000004d30307221 */ /* 0x000fe20000000000 */
[----:B------:R-:W-:Y:S01]  /*3670*/  FMUL R49, R49, 1.4426950216293334961 ;  /* 0x3fb8aa3b31317820 */ /* 0x000fe20000400000 */
[----:B------:R-:W-:Y:S01]  /*3680*/  FMUL R57, R58, 1.4426950216293334961 ;  /* 0x3fb8aa3b3a397820 */ /* 0x000fe20000400000 */
[----:B------:R-:W-:Y:S01]  /*3690*/  FMUL R60, R60, 1.4426950216293334961 ;  /* 0x3fb8aa3b3c3c7820 */ /* 0x000fe20000400000 */
[----:B------:R-:W-:Y:S01]  /*36a0*/  FMUL R48, R48, 1.4426950216293334961 ;  /* 0x3fb8aa3b30307820 */ /* 0x000fe20000400000 */
[----:B----4-:R-:W-:Y:S01]  /*36b0*/  STS.U8 [R195+UR6+0x800], R222 ;  /* 0x000800dec3007988 */ /* 0x010fe20008000006 */
[----:B------:R-:W-:Y:S01]  /*36c0*/  FADD R133, R133, -R76 ;  /* 0x8000004c85857221 */ /* 0x000fe20000000000 */
[----:B------:R-:W-:-:S02]  /*36d0*/  FMUL R78, R50, 1.4426950216293334961 ;  /* 0x3fb8aa3b324e7820 */ /* 0x000fc40000400000 */
[----:B------:R0:W-:Y:S01]  /*36e0*/  STS.U8 [R195+UR6+0xc00], R44 ;  /* 0x000c002cc3007988 */ /* 0x0001e20008000006 */
[----:B------:R-:W-:Y:S01]  /*36f0*/  FMUL R118, R118, 1.4426950216293334961 ;  /* 0x3fb8aa3b76767820 */ /* 0x000fe20000400000 */
[--C-:B------:R-:W-:Y:S02]  /*3700*/  FADD R216, R216, -R76.reuse ;  /* 0x8000004cd8d87221 */ /* 0x100fe40000000000 */
[----:B------:R-:W-:Y:S01]  /*3710*/  STS.U8 [R192+UR6+0x100], R120 ;  /* 0x00010078c0007988 */ /* 0x000fe20008000006 */
[--C-:B------:R-:W-:Y:S01]  /*3720*/  FADD R215, R215, -R76.reuse ;  /* 0x8000004cd7d77221 */ /* 0x100fe20000000000 */
[----:B------:R-:W-:Y:S02]  /*3730*/  MUFU.EX2 R50, R60 ;  /* 0x0000003c00327308 */ /* 0x000fe40000000800 */
[----:B------:R-:W-:Y:S01]  /*3740*/  STS.U8 [R192+UR6+0x500], R220 ;  /* 0x000500dcc0007988 */ /* 0x000fe20008000006 */
[----:B------:R-:W-:-:S03]  /*3750*/  FADD R136, R136, -R76 ;  /* 0x8000004c88887221 */ /* 0x000fc60000000000 */
[----:B---3--:R-:W-:Y:S02]  /*3760*/  STS.U8 [R192+UR6+0x900], R225 ;  /* 0x000900e1c0007988 */ /* 0x008fe40008000006 */
[----:B------:R-:W-:Y:S02]  /*3770*/  MUFU.EX2 R49, R49 ;  /* 0x0000003100317308 */ /* 0x000fe40000000800 */
[----:B-----5:R-:W-:Y:S04]  /*3780*/  STS.U8 [R192+UR6+0xd00], R226 ;  /* 0x000d00e2c0007988 */ /* 0x020fe80008000006 */
[----:B------:R-:W-:Y:S02]  /*3790*/  STS.U8 [R191+UR6+0x200], R113 ;  /* 0x00020071bf007988 */ /* 0x000fe40008000006 */
[----:B------:R-:W-:Y:S02]  /*37a0*/  MUFU.EX2 R57, R57 ;  /* 0x0000003900397308 */ /* 0x000fe40000000800 */
[----:B------:R-:W-:Y:S04]  /*37b0*/  STS.U8 [R191+UR6+0x600], R124 ;  /* 0x0006007cbf007988 */ /* 0x000fe80008000006 */
[----:B------:R-:W-:Y:S02]  /*37c0*/  STS.U8 [R191+UR6+0xa00], R45 ;  /* 0x000a002dbf007988 */ /* 0x000fe40008000006 */
[----:B------:R-:W0:Y:S02]  /*37d0*/  MUFU.EX2 R58, R48 ;  /* 0x00000030003a7308 */ /* 0x000e240000000800 */
[----:B------:R-:W-:Y:S01]  /*37e0*/  STS.U8 [R191+UR6+0xe00], R227 ;  /* 0x000e00e3bf007988 */ /* 0x000fe20008000006 */
[----:B------:R-:W-:-:S03]  /*37f0*/  FMUL R134, R133, 1.4426950216293334961 ;  /* 0x3fb8aa3b85867820 */ /* 0x000fc60000400000 */
[----:B------:R-:W-:Y:S01]  /*3800*/  STS.U8 [R190+UR6+0x300], R65 ;  /* 0x00030041be007988 */ /* 0x000fe20008000006 */
[----:B------:R-:W-:-:S03]  /*3810*/  FADD R63, R63, -R77 ;  /* 0x8000004d3f3f7221 */ /* 0x000fc60000000000 */
[----:B------:R-:W-:Y:S01]  /*3820*/  STS.U8 [R190+UR6+0x700], R223 ;  /* 0x000700dfbe007988 */ /* 0x000fe20008000006 */
[----:B------:R-:W-:-:S03]  /*3830*/  FADD R68, R68, -R77 ;  /* 0x8000004d44447221 */ /* 0x000fc60000000000 */
[----:B------:R-:W-:Y:S01]  /*3840*/  STS.U8 [R190+UR6+0xb00], R79 ;  /* 0x000b004fbe007988 */ /* 0x000fe20008000006 */
[----:B------:R-:W-:-:S03]  /*3850*/  FADD R69, R69, -R77 ;  /* 0x8000004d45457221 */ /* 0x000fc60000000000 */
[----:B------:R1:W-:Y:S01]  /*3860*/  STS.U8 [R190+UR6+0xf00], R40 ;  /* 0x000f0028be007988 */ /* 0x0003e20008000006 */
[----:B------:R-:W-:Y:S01]  /*3870*/  FADD R46, R46, -R77 ;  /* 0x8000004d2e2e7221 */ /* 0x000fe20000000000 */
[----:B------:R-:W-:Y:S01]  /*3880*/  MUFU.EX2 R61, R118 ;  /* 0x00000076003d7308 */ /* 0x000fe20000000800 */
[----:B------:R-:W-:Y:S01]  /*3890*/  FMUL R133, R216, 1.4426950216293334961 ;  /* 0x3fb8aa3bd8857820 */ /* 0x000fe20000400000 */
[----:B------:R-:W-:Y:S01]  /*38a0*/  FMUL R127, R215, 1.4426950216293334961 ;  /* 0x3fb8aa3bd77f7820 */ /* 0x000fe20000400000 */
[----:B------:R-:W-:Y:S01]  /*38b0*/  FMUL R136, R136, 1.4426950216293334961 ;  /* 0x3fb8aa3b88887820 */ /* 0x000fe20000400000 */
[----:B------:R-:W-:Y:S01]  /*38c0*/  FADD R132, R132, -R76 ;  /* 0x8000004c84847221 */ /* 0x000fe20000000000 */
[----:B------:R-:W-:-:S03]  /*38d0*/  FMUL R63, R63, 1.4426950216293334961 ;  /* 0x3fb8aa3b3f3f7820 */ /* 0x000fc60000400000 */
[----:B------:R-:W2:Y:S01]  /*38e0*/  MUFU.EX2 R114, R114 ;  /* 0x0000007200727308 */ /* 0x000ea20000000800 */
[----:B------:R-:W-:Y:S01]  /*38f0*/  FMUL R68, R68, 1.4426950216293334961 ;  /* 0x3fb8aa3b44447820 */ /* 0x000fe20000400000 */
[----:B------:R-:W-:Y:S01]  /*3900*/  FMUL R69, R69, 1.4426950216293334961 ;  /* 0x3fb8aa3b45457820 */ /* 0x000fe20000400000 */
[----:B------:R-:W-:Y:S01]  /*3910*/  FMUL R46, R46, 1.4426950216293334961 ;  /* 0x3fb8aa3b2e2e7820 */ /* 0x000fe20000400000 */
[----:B------:R-:W-:-:S04]  /*3920*/  FADD R62, R62, -R76 ;  /* 0x8000004c3e3e7221 */ /* 0x000fc80000000000 */
[----:B------:R-:W-:Y:S01]  /*3930*/  MUFU.EX2 R43, R43 ;  /* 0x0000002b002b7308 */ /* 0x000fe20000000800 */
[----:B------:R-:W-:-:S07]  /*3940*/  FMUL R130, R132, 1.4426950216293334961 ;  /* 0x3fb8aa3b84827820 */ /* 0x000fce0000400000 */
[----:B------:R-:W3:Y:S01]  /*3950*/  MUFU.EX2 R66, R66 ;  /* 0x0000004200427308 */ /* 0x000ee20000000800 */
[----:B------:R-:W-:Y:S01]  /*3960*/  FMUL R62, R62, 1.4426950216293334961 ;  /* 0x3fb8aa3b3e3e7820 */ /* 0x000fe20000400000 */
[----:B------:R-:W-:Y:S01]  /*3970*/  FADD R51, R109, -R76 ;  /* 0x8000004c6d337221 */ /* 0x000fe20000000000 */
[----:B------:R-:W-:-:S05]  /*3980*/  FADD R47, R47, -R77 ;  /* 0x8000004d2f2f7221 */ /* 0x000fca0000000000 */
[----:B------:R-:W-:Y:S01]  /*3990*/  MUFU.EX2 R139, R136 ;  /* 0x00000088008b7308 */ /* 0x000fe20000000800 */
[----:B------:R-:W-:-:S07]  /*39a0*/  FMUL R51, R51, 1.4426950216293334961 ;  /* 0x3fb8aa3b33337820 */ /* 0x000fce0000400000 */
[----:B------:R-:W4:Y:S01]  /*39b0*/  MUFU.EX2 R134, R134 ;  /* 0x0000008600867308 */ /* 0x000f220000000800 */
[----:B------:R-:W-:-:S07]  /*39c0*/  FADD R64, R64, -R76 ;  /* 0x8000004c40407221 */ /* 0x000fce0000000000 */
[----:B------:R-:W-:Y:S08]  /*39d0*/  MUFU.EX2 R133, R133 ;  /* 0x0000008500857308 */ /* 0x000ff00000000800 */
[----:B------:R-:W5:Y:S01]  /*39e0*/  MUFU.EX2 R127, R127 ;  /* 0x0000007f007f7308 */ /* 0x000f620000000800 */
[----:B0-----:R-:W-:-:S07]  /*39f0*/  F2FP.SATFINITE.E4M3.F32.PACK_AB_MERGE_C R44, R58, R57, RZ ;  /* 0x000000393a2c723e */ /* 0x001fce00048070ff */
[----:B------:R-:W-:Y:S08]  /*3a00*/  MUFU.EX2 R204, R63 ;  /* 0x0000003f00cc7308 */ /* 0x000ff00000000800 */
[----:B------:R-:W0:Y:S08]  /*3a10*/  MUFU.EX2 R137, R68 ;  /* 0x0000004400897308 */ /* 0x000e300000000800 */
[----:B------:R-:W-:Y:S08]  /*3a20*/  MUFU.EX2 R136, R69 ;  /* 0x0000004500887308 */ /* 0x000ff00000000800 */
[----:B------:R-:W0:Y:S01]  /*3a30*/  MUFU.EX2 R132, R46 ;  /* 0x0000002e00847308 */ /* 0x000e220000000800 */
[----:B------:R-:W-:Y:S01]  /*3a40*/  FMUL R47, R47, 1.4426950216293334961 ;  /* 0x3fb8aa3b2f2f7820 */ /* 0x000fe20000400000 */
[----:B------:R-:W-:Y:S01]  /*3a50*/  FMUL R64, R64, 1.4426950216293334961 ;  /* 0x3fb8aa3b40407820 */ /* 0x000fe20000400000 */
[----:B--2---:R-:W-:-:S05]  /*3a60*/  FADD R60, R61, R114 ;  /* 0x000000723d3c7221 */ /* 0x004fca0000000000 */
[----:B------:R2:W-:Y:S01]  /*3a70*/  MUFU.EX2 R123, R62 ;  /* 0x0000003e007b7308 */ /* 0x0005e20000000800 */
[----:B------:R-:W-:Y:S02]  /*3a80*/  F2FP.SATFINITE.E4M3.F32.PACK_AB_MERGE_C R61, R114, R61, RZ ;  /* 0x0000003d723d723e */ /* 0x000fe400048070ff */
[----:B------:R-:W-:Y:S01]  /*3a90*/  F2FP.F16.E4M3.UNPACK_B R48, R44 ;  /* 0x0000002cff30723e */ /* 0x000fe200020006ff */
[----:B--2---:R-:W-:Y:S01]  /*3aa0*/  FADD R62, R50, R49 ;  /* 0x00000031323e7221 */ /* 0x004fe20000000000 */
[----:B------:R-:W-:-:S03]  /*3ab0*/  F2FP.SATFINITE.E4M3.F32.PACK_AB_MERGE_C R49, R49, R50, RZ ;  /* 0x000000323131723e */ /* 0x000fc600048070ff */
[----:B------:R3:W-:Y:S01]  /*3ac0*/  MUFU.EX2 R106, R51 ;  /* 0x00000033006a7308 */ /* 0x0007e20000000800 */
[----:B------:R-:W-:Y:S02]  /*3ad0*/  F2FP.F16.E4M3.UNPACK_B R49, R49 ;  /* 0x00000031ff31723e */ /* 0x000fe400020006ff */
[----:B------:R-:W-:Y:S02]  /*3ae0*/  F2FP.F16.E4M3.UNPACK_B R61, R61 ;  /* 0x0000003dff3d723e */ /* 0x000fe400020006ff */
[----:B---3--:R-:W-:-:S03]  /*3af0*/  F2FP.SATFINITE.E4M3.F32.PACK_AB_MERGE_C R51, R66, R43, RZ ;  /* 0x0000002b4233723e */ /* 0x008fc600048070ff */
[----:B------:R-:W-:Y:S01]  /*3b00*/  MUFU.EX2 R135, R47 ;  /* 0x0000002f00877308 */ /* 0x000fe20000000800 */
[----:B------:R-:W-:Y:S01]  /*3b10*/  BAR.SYNC.DEFER_BLOCKING 0x0 ;  /* 0x0000000000007b1d */ /* 0x000fe20000010000 */
[----:B------:R-:W-:Y:S02]  /*3b20*/  SEL R210, R49, R48, !P0 ;  /* 0x0000003031d27207 */ /* 0x000fe40004000000 */
[----:B------:R-:W-:Y:S02]  /*3b30*/  SEL R207, R48, R49, !P0 ;  /* 0x0000003130cf7207 */ /* 0x000fe40004000000 */
[----:B----4-:R-:W-:Y:S02]  /*3b40*/  F2FP.SATFINITE.E4M3.F32.PACK_AB_MERGE_C R48, R134, R139, RZ ;  /* 0x0000008b8630723e */ /* 0x010fe400048070ff */
[----:B------:R2:W-:Y:S01]  /*3b50*/  MUFU.EX2 R87, R64 ;  /* 0x0000004000577308 */ /* 0x0005e20000000800 */
[----:B-----5:R-:W-:Y:S02]  /*3b60*/  F2FP.SATFINITE.E4M3.F32.PACK_AB_MERGE_C R50, R127, R133, RZ ;  /* 0x000000857f32723e */ /* 0x020fe400048070ff */
[----:B0-----:R-:W-:-:S02]  /*3b70*/  F2FP.SATFINITE.E4M3.F32.PACK_AB_MERGE_C R49, R137, R204, RZ ;  /* 0x000000cc8931723e */ /* 0x001fc400048070ff */
[----:B--2---:R-:W-:Y:S02]  /*3b80*/  F2FP.F16.E4M3.UNPACK_B R64, R51 ;  /* 0x00000033ff40723e */ /* 0x004fe400020006ff */
[----:B------:R-:W-:Y:S01]  /*3b90*/  F2FP.SATFINITE.E4M3.F32.PACK_AB_MERGE_C R51, R132, R136, RZ ;  /* 0x000000888433723e */ /* 0x000fe200048070ff */
[----:B------:R-:W0:Y:S01]  /*3ba0*/  LDSM.16.M88.4 R44, [R189+UR6] ;  /* 0x00000006bd2c783b */ /* 0x000e220008000200 */
[----:B------:R-:W-:Y:S02]  /*3bb0*/  SEL R70, R61, R64, !P0 ;  /* 0x000000403d467207 */ /* 0x000fe40004000000 */
[----:B------:R-:W-:Y:S02]  /*3bc0*/  SEL R67, R64, R61, !P0 ;  /* 0x0000003d40437207 */ /* 0x000fe40004000000 */
[----:B------:R-:W-:Y:S02]  /*3bd0*/  F2FP.F16.E4M3.UNPACK_B R48, R48 ;  /* 0x00000030ff30723e */ /* 0x000fe400020006ff */
[----:B------:R-:W-:-:S02]  /*3be0*/  F2FP.F16.E4M3.UNPACK_B R61, R50 ;  /* 0x00000032ff3d723e */ /* 0x000fc400020006ff */
[----:B------:R-:W-:Y:S02]  /*3bf0*/  F2FP.F16.E4M3.UNPACK_B R49, R49 ;  /* 0x00000031ff31723e */ /* 0x000fe400020006ff */
[----:B------:R-:W-:Y:S01]  /*3c00*/  F2FP.F16.E4M3.UNPACK_B R50, R51 ;  /* 0x00000033ff32723e */ /* 0x000fe200020006ff */
[--C-:B------:R-:W-:Y:S01]  /*3c10*/  FADD R211, R211, -R76.reuse ;  /* 0x8000004cd3d37221 */ /* 0x100fe20000000000 */
[----:B------:R-:W-:Y:S01]  /*3c20*/  SEL R64, R48, R61, !P0 ;  /* 0x0000003d30407207 */ /* 0x000fe20004000000 */
[----:B------:R-:W-:Y:S01]  /*3c30*/  FADD R214, R214, -R76 ;  /* 0x8000004cd6d67221 */ /* 0x000fe20000000000 */
[----:B------:R-:W-:Y:S02]  /*3c40*/  SEL R61, R61, R48, !P0 ;  /* 0x000000303d3d7207 */ /* 0x000fe40004000000 */
[----:B------:R-:W-:Y:S02]  /*3c50*/  SEL R68, R49, R50, !P0 ;  /* 0x0000003231447207 */ /* 0x000fe40004000000 */
[----:B------:R-:W-:Y:S01]  /*3c60*/  SEL R63, R50, R49, !P0 ;  /* 0x00000031323f7207 */ /* 0x000fe20004000000 */
[----:B------:R-:W-:Y:S01]  /*3c70*/  FMUL R126, R211, 1.4426950216293334961 ;  /* 0x3fb8aa3bd37e7820 */ /* 0x000fe20000400000 */
[----:B------:R-:W-:Y:S01]  /*3c80*/  FMUL R116, R214, 1.4426950216293334961 ;  /* 0x3fb8aa3bd6747820 */ /* 0x000fe20000400000 */
[----:B-1----:R-:W-:Y:S01]  /*3c90*/  FADD R40, -R77, R199 ;  /* 0x000000c74d287221 */ /* 0x002fe20000000100 */
[----:B------:R-:W-:Y:S01]  /*3ca0*/  SHFL.IDX PT, R209, R70, R187, 0x1f ;  /* 0x00001fbb46d17589 */ /* 0x000fe200000e0000 */
[----:B------:R-:W1:Y:S03]  /*3cb0*/  MUFU.EX2 R130, R130 ;  /* 0x0000008200827308 */ /* 0x000e660000000800 */
[----:B------:R-:W2:Y:S01]  /*3cc0*/  SHFL.IDX PT, R212, R67, R186, 0x1f ;  /* 0x00001fba43d47589 */ /* 0x000ea200000e0000 */
[----:B------:R-:W-:-:S03]  /*3cd0*/  FMUL R40, R40, 1.4426950216293334961 ;  /* 0x3fb8aa3b28287820 */ /* 0x000fc60000400000 */
[----:B------:R-:W-:Y:S04]  /*3ce0*/  SHFL.IDX PT, R210, R210, R187, 0x1f ;  /* 0x00001fbbd2d27589 */ /* 0x000fe800000e0000 */
[----:B------:R-:W3:Y:S04]  /*3cf0*/  SHFL.IDX PT, R207, R207, R186, 0x1f ;  /* 0x00001fbacfcf7589 */ /* 0x000ee800000e0000 */
[----:B------:R1:W-:Y:S04]  /*3d00*/  SHFL.IDX PT, R205, R64, R187, 0x1f ;  /* 0x00001fbb40cd7589 */ /* 0x0003e800000e0000 */
[----:B------:R-:W4:Y:S04]  /*3d10*/  SHFL.IDX PT, R208, R61, R186, 0x1f ;  /* 0x00001fba3dd07589 */ /* 0x000f2800000e0000 */
[----:B------:R5:W-:Y:S04]  /*3d20*/  SHFL.IDX PT, R203, R68, R187, 0x1f ;  /* 0x00001fbb44cb7589 */ /* 0x000be800000e0000 */
[----:B------:R0:W0:Y:S01]  /*3d30*/  SHFL.IDX PT, R206, R63, R186, 0x1f ;  /* 0x00001fba3fce7589 */ /* 0x00002200000e0000 */
[----:B------:R-:W-:Y:S03]  /*3d40*/  MUFU.EX2 R126, R126 ;  /* 0x0000007e007e7308 */ /* 0x000fe60000000800 */
[----:B------:R-:W0:Y:S05]  /*3d50*/  LDSM.16.M88.4 R48, [R189+UR6+0x400] ;  /* 0x00040006bd30783b */ /* 0x000e2a0008000200 */
[----:B------:R-:W5:Y:S01]  /*3d60*/  MUFU.EX2 R116, R116 ;  /* 0x0000007400747308 */ /* 0x000f620000000800 */
[----:B------:R-:W-:Y:S01]  /*3d70*/  FADD R125, R125, -R76 ;  /* 0x8000004c7d7d7221 */ /* 0x000fe20000000000 */
[----:B------:R-:W-:-:S06]  /*3d80*/  FADD R142, R142, -R77 ;  /* 0x8000004d8e8e7221 */ /* 0x000fcc0000000000 */
[----:B------:R-:W0:Y:S01]  /*3d90*/  MUFU.EX2 R78, R78 ;  /* 0x0000004e004e7308 */ /* 0x000e220000000800 */
[--C-:B------:R-:W-:Y:S01]  /*3da0*/  FADD R143, R143, -R77.reuse ;  /* 0x8000004d8f8f7221 */ /* 0x100fe20000000000 */
[----:B------:R-:W-:-:S06]  /*3db0*/  FADD R141, R141, -R77 ;  /* 0x8000004d8d8d7221 */ /* 0x000fcc0000000000 */
[----:B------:R0:W0:Y:S01]  /*3dc0*/  MUFU.EX2 R79, R40 ;  /* 0x00000028004f7308 */ /* 0x0000220000000800 */
[----:B------:R-:W-:Y:S01]  /*3dd0*/  FMUL R90, R125, 1.4426950216293334961 ;  /* 0x3fb8aa3b7d5a7820 */ /* 0x000fe20000400000 */
[----:B------:R-:W-:Y:S01]  /*3de0*/  FMUL R125, R142, 1.4426950216293334961 ;  /* 0x3fb8aa3b8e7d7820 */ /* 0x000fe20000400000 */
[----:B------:R-:W-:Y:S01]  /*3df0*/  FMUL R124, R143, 1.4426950216293334961 ;  /* 0x3fb8aa3b8f7c7820 */ /* 0x000fe20000400000 */
[----:B------:R-:W-:Y:S01]  /*3e00*/  FMUL R121, R141, 1.4426950216293334961 ;  /* 0x3fb8aa3b8d797820 */ /* 0x000fe20000400000 */
[--C-:B------:R-:W-:Y:S01]  /*3e10*/  FADD R42, R42, -R77.reuse ;  /* 0x8000004d2a2a7221 */ /* 0x100fe20000000000 */
[----:B------:R-:W-:Y:S01]  /*3e20*/  FADD R43, R43, R60 ;  /* 0x0000003c2b2b7221 */ /* 0x000fe20000000000 */
[----:B------:R-:W-:Y:S01]  /*3e30*/  FADD R69, R57, R62 ;  /* 0x0000003e39457221 */ /* 0x000fe20000000000 */
[--C-:B------:R-:W-:Y:S01]  /*3e40*/  FADD R57, R41, -R77.reuse ;  /* 0x8000004d29397221 */ /* 0x100fe20000000000 */
[----:B------:R-:W-:Y:S01]  /*3e50*/  FADD R60, R56, -R77 ;  /* 0x8000004d383c7221 */ /* 0x000fe20000000000 */
[----:B-1----:R-:W-:Y:S01]  /*3e60*/  F2FP.SATFINITE.E4M3.F32.PACK_AB_MERGE_C R64, R123, R130, RZ ;  /* 0x000000827b40723e */ /* 0x002fe200048070ff */
[--C-:B------:R-:W-:Y:S01]  /*3e70*/  FADD R117, R117, -R76.reuse ;  /* 0x8000004c75757221 */ /* 0x100fe20000000000 */
[----:B-----5:R-:W-:Y:S01]  /*3e80*/  F2FP.SATFINITE.E4M3.F32.PACK_AB_MERGE_C R68, R116, R126, RZ ;  /* 0x0000007e7444723e */ /* 0x020fe200048070ff */
[--C-:B------:R-:W-:Y:S01]  /*3e90*/  FADD R218, R218, -R76.reuse ;  /* 0x8000004cdada7221 */ /* 0x100fe20000000000 */
[----:B------:R-:W1:Y:S01]  /*3ea0*/  MUFU.EX2 R125, R125 ;  /* 0x0000007d007d7308 */ /* 0x000e620000000800 */
[----:B------:R-:W-:Y:S01]  /*3eb0*/  FMUL R120, R42, 1.4426950216293334961 ;  /* 0x3fb8aa3b2a787820 */ /* 0x000fe20000400000 */
[----:B------:R-:W-:Y:S01]  /*3ec0*/  FADD R214, R66, R43 ;  /* 0x0000002b42d67221 */ /* 0x000fe20000000000 */
[----:B------:R-:W-:Y:S01]  /*3ed0*/  FMUL R118, R57, 1.4426950216293334961 ;  /* 0x3fb8aa3b39767820 */ /* 0x000fe20000400000 */
[----:B------:R-:W-:Y:S01]  /*3ee0*/  FMUL R114, R60, 1.4426950216293334961 ;  /* 0x3fb8aa3b3c727820 */ /* 0x000fe20000400000 */
[----:B------:R-:W-:Y:S01]  /*3ef0*/  F2FP.F16.E4M3.UNPACK_B R141, R64 ;  /* 0x00000040ff8d723e */ /* 0x000fe200020006ff */
[--C-:B------:R-:W-:Y:S01]  /*3f00*/  FADD R213, R213, -R76.reuse ;  /* 0x8000004cd5d57221 */ /* 0x100fe20000000000 */
[----:B------:R-:W-:Y:S01]  /*3f10*/  FADD R217, R217, -R76 ;  /* 0x8000004cd9d97221 */ /* 0x000fe20000000000 */
[----:B------:R-:W-:Y:S01]  /*3f20*/  MUFU.EX2 R124, R124 ;  /* 0x0000007c007c7308 */ /* 0x000fe20000000800 */
[----:B0-----:R-:W0:Y:S01]  /*3f30*/  LDSM.16.M88.4 R40, [R189+UR6+0x800] ;  /* 0x00080006bd28783b */ /* 0x001e220008000200 */
[----:B------:R-:W-:Y:S01]  /*3f40*/  F2FP.F16.E4M3.UNPACK_B R56, R44 ;  /* 0x0000002cff38723e */ /* 0x000fe200020006ff */
[C---:B------:R-:W-:Y:S01]  /*3f50*/  FMUL R60, R78.reuse, R80 ;  /* 0x000000504e3c7220 */ /* 0x040fe20000400000 */
[----:B------:R-:W-:Y:S01]  /*3f60*/  F2FP.F16.E4M3.UNPACK_B R57, R45 ;  /* 0x0000002dff39723e */ /* 0x000fe200020006ff */
[----:B------:R-:W-:Y:S01]  /*3f70*/  FMUL R61, R78, R81 ;  /* 0x000000514e3d7220 */ /* 0x000fe20000400000 */
[C---:B------:R-:W-:Y:S01]  /*3f80*/  FMUL R62, R79.reuse, R82 ;  /* 0x000000524f3e7220 */ /* 0x040fe20000400000 */
[----:B------:R-:W-:Y:S01]  /*3f90*/  FMUL R63, R79, R83 ;  /* 0x000000534f3f7220 */ /* 0x000fe20000400000 */
[----:B------:R-:W5:Y:S01]  /*3fa0*/  MUFU.EX2 R121, R121 ;  /* 0x0000007900797308 */ /* 0x000f620000000800 */
[----:B--2---:R-:W-:Y:S01]  /*3fb0*/  SEL R64, R209, R212, !P1 ;  /* 0x000000d4d1407207 */ /* 0x004fe20004800000 */
[----:B------:R-:W-:Y:S01]  /*3fc0*/  FMUL R110, R117, 1.4426950216293334961 ;  /* 0x3fb8aa3b756e7820 */ /* 0x000fe20000400000 */
[----:B---3--:R-:W-:-:S02]  /*3fd0*/  SEL R65, R210, R207, !P1 ;  /* 0x000000cfd2417207 */ /* 0x008fc40004800000 */
[----:B----4-:R-:W-:Y:S02]  /*3fe0*/  SEL R66, R205, R208, !P1 ;  /* 0x000000d0cd427207 */ /* 0x010fe40004800000 */
[----:B------:R-:W-:Y:S01]  /*3ff0*/  SEL R67, R203, R206, !P1 ;  /* 0x000000cecb437207 */ /* 0x000fe20004800000 */
[----:B------:R-:W-:Y:S01]  /*4000*/  FMUL R218, R218, 1.4426950216293334961 ;  /* 0x3fb8aa3bdada7820 */ /* 0x000fe20000400000 */
[----:B------:R-:W-:Y:S01]  /*4010*/  F2FP.F16.E4M3.UNPACK_B R70, R68 ;  /* 0x00000044ff46723e */ /* 0x000fe200020006ff */
[----:B------:R-:W-:Y:S01]  /*4020*/  FADD R68, R59, -R77 ;  /* 0x8000004d3b447221 */ /* 0x000fe20000000000 */
[----:B------:R-:W-:Y:S01]  /*4030*/  FMUL R122, R213, 1.4426950216293334961 ;  /* 0x3fb8aa3bd57a7820 */ /* 0x000fe20000400000 */
[----:B------:R-:W-:Y:S01]  /*4040*/  FMUL R115, R217, 1.4426950216293334961 ;  /* 0x3fb8aa3bd9737820 */ /* 0x000fe20000400000 */
[----:B------:R-:W-:Y:S01]  /*4050*/  MUFU.EX2 R110, R110 ;  /* 0x0000006e006e7308 */ /* 0x000fe20000000800 */
[----:B------:R-:W-:Y:S01]  /*4060*/  FADD R83, R58, R69 ;  /* 0x000000453a537221 */ /* 0x000fe20000000000 */
[----:B------:R-:W-:Y:S01]  /*4070*/  HMMA.16816.F32 R60, R64, R56, R60 ;  /* 0x00000038403c723c */ /* 0x000fe2000000183c */
[----:B------:R-:W-:Y:S01]  /*4080*/  FMUL R111, R68, 1.4426950216293334961 ;  /* 0x3fb8aa3b446f7820 */ /* 0x000fe20000400000 */
[----:B------:R-:W2:Y:S04]  /*4090*/  LDSM.16.M88.4 R56, [R189+UR6+0xc00] ;  /* 0x000c0006bd38783b */ /* 0x000ea80008000200 */
[----:B------:R-:W3:Y:S01]  /*40a0*/  MUFU.EX2 R109, R218 ;  /* 0x000000da006d7308 */ /* 0x000ee20000000800 */
[----:B------:R-:W-:-:S02]  /*40b0*/  SEL R142, R141, R70, !P0 ;  /* 0x000000468d8e7207 */ /* 0x000fc40004000000 */
[----:B------:R-:W-:-:S05]  /*40c0*/  SEL R141, R70, R141, !P0 ;  /* 0x0000008d468d7207 */ /* 0x000fca0004000000 */
[----:B------:R-:W-:Y:S01]  /*40d0*/  MUFU.EX2 R122, R122 ;  /* 0x0000007a007a7308 */ /* 0x000fe20000000800 */
[----:B-1----:R-:W-:-:S07]  /*40e0*/  F2FP.SATFINITE.E4M3.F32.PACK_AB_MERGE_C R70, R125, R135, RZ ;  /* 0x000000877d46723e */ /* 0x002fce00048070ff */
[----:B------:R-:W1:Y:S01]  /*40f0*/  MUFU.EX2 R115, R115 ;  /* 0x0000007300737308 */ /* 0x000e620000000800 */
[----:B-----5:R-:W-:-:S07]  /*4100*/  F2FP.SATFINITE.E4M3.F32.PACK_AB_MERGE_C R71, R121, R124, RZ ;  /* 0x0000007c7947723e */ /* 0x020fce00048070ff */
[----:B------:R-:W-:Y:S01]  /*4110*/  MUFU.EX2 R120, R120 ;  /* 0x0000007800787308 */ /* 0x000fe20000000800 */
[----:B------:R-:W-:-:S07]  /*4120*/  F2FP.F16.E4M3.UNPACK_B R70, R70 ;  /* 0x00000046ff46723e */ /* 0x000fce00020006ff */
[----:B------:R-:W4:Y:S01]  /*4130*/  MUFU.EX2 R118, R118 ;  /* 0x0000007600767308 */ /* 0x000f220000000800 */
[----:B------:R-:W-:-:S07]  /*4140*/  F2FP.F16.E4M3.UNPACK_B R71, R71 ;  /* 0x00000047ff47723e */ /* 0x000fce00020006ff */
[----:B------:R-:W-:Y:S08]  /*4150*/  MUFU.EX2 R114, R114 ;  /* 0x0000007200727308 */ /* 0x000ff00000000800 */
[----:B------:R-:W5:Y:S01]  /*4160*/  MUFU.EX2 R111, R111 ;  /* 0x0000006f006f7308 */ /* 0x000f620000000800 */
[----:B---3--:R-:W-:Y:S01]  /*4170*/  F2FP.SATFINITE.E4M3.F32.PACK_AB_MERGE_C R81, R109, R110, RZ ;  /* 0x0000006e6d51723e */ /* 0x008fe200048070ff */
[----:B------:R-:W-:Y:S01]  /*4180*/  FMUL R52, R78, R52 ;  /* 0x000000344e347220 */ /* 0x000fe20000400000 */
[----:B------:R-:W-:Y:S01]  /*4190*/  SEL R202, R70, R71, !P0 ;  /* 0x0000004746ca7207 */ /* 0x000fe20004000000 */
[----:B------:R-:W-:Y:S01]  /*41a0*/  FMUL R53, R78, R53 ;  /* 0x000000354e357220 */ /* 0x000fe20000400000 */
[----:B------:R-:W-:Y:S01]  /*41b0*/  SEL R143, R71, R70, !P0 ;  /* 0x00000046478f7207 */ /* 0x000fe20004000000 */
[C---:B------:R-:W-:Y:S01]  /*41c0*/  FMUL R54, R79.reuse, R54 ;  /* 0x000000364f367220 */ /* 0x040fe20000400000 */
[----:B------:R-:W-:Y:S01]  /*41d0*/  F2FP.F16.E4M3.UNPACK_B R68, R48 ;  /* 0x00000030ff44723e */ /* 0x000fe200020006ff */
[----:B------:R-:W-:Y:S01]  /*41e0*/  FMUL R55, R79, R55 ;  /* 0x000000374f377220 */ /* 0x000fe20000400000 */
[----:B------:R-:W-:Y:S01]  /*41f0*/  F2FP.F16.E4M3.UNPACK_B R69, R49 ;  /* 0x00000031ff45723e */ /* 0x000fe200020006ff */
[--C-:B------:R-:W-:Y:S01]  /*4200*/  FADD R70, R72, -R76.reuse ;  /* 0x8000004c48467221 */ /* 0x100fe20000000000 */
[----:B-1----:R-:W-:Y:S01]  /*4210*/  F2FP.SATFINITE.E4M3.F32.PACK_AB_MERGE_C R80, R115, R122, RZ ;  /* 0x0000007a7350723e */ /* 0x002fe200048070ff */
[----:B------:R-:W-:Y:S01]  /*4220*/  FADD R201, R201, -R76 ;  /* 0x8000004cc9c97221 */ /* 0x000fe20000000000 */
[----:B------:R-:W-:Y:S01]  /*4230*/  F2FP.F16.E4M3.UNPACK_B R82, R81 ;  /* 0x00000051ff52723e */ /* 0x000fe200020006ff */
[----:B------:R-:W-:Y:S01]  /*4240*/  FMUL R81, R70, 1.4426950216293334961 ;  /* 0x3fb8aa3b46517820 */ /* 0x000fe20000400000 */
[----:B----4-:R-:W-:-:S02]  /*4250*/  F2FP.SATFINITE.E4M3.F32.PACK_AB_MERGE_C R70, R118, R120, RZ ;  /* 0x000000787646723e */ /* 0x010fc400048070ff */
[----:B-----5:R-:W-:Y:S01]  /*4260*/  F2FP.SATFINITE.E4M3.F32.PACK_AB_MERGE_C R71, R111, R114, RZ ;  /* 0x000000726f47723e */ /* 0x020fe200048070ff */
[C---:B------:R-:W-:Y:S01]  /*4270*/  HMMA.16816.F32 R52, R64.reuse, R68, R52 ;  /* 0x000000444034723c */ /* 0x040fe20000001834 */
[----:B------:R-:W-:Y:S01]  /*4280*/  F2FP.F16.E4M3.UNPACK_B R199, R80 ;  /* 0x00000050ffc7723e */ /* 0x000fe200020006ff */
[----:B------:R-:W-:Y:S01]  /*4290*/  FMUL R99, R201, 1.4426950216293334961 ;  /* 0x3fb8aa3bc9637820 */ /* 0x000fe20000400000 */
[----:B------:R-:W-:Y:S01]  /*42a0*/  FMUL R68, R78, R92 ;  /* 0x0000005c4e447220 */ /* 0x000fe20000400000 */
[----:B------:R-:W-:Y:S01]  /*42b0*/  F2FP.F16.E4M3.UNPACK_B R201, R70 ;  /* 0x00000046ffc9723e */ /* 0x000fe200020006ff */
[--C-:B------:R-:W-:Y:S01]  /*42c0*/  FADD R73, R73, -R76.reuse ;  /* 0x8000004c49497221 */ /* 0x100fe20000000000 */
[----:B------:R-:W-:Y:S01]  /*42d0*/  F2FP.F16.E4M3.UNPACK_B R92, R71 ;  /* 0x00000047ff5c723e */ /* 0x000fe200020006ff */
[----:B------:R-:W-:Y:S01]  /*42e0*/  FADD R219, R219, -R76 ;  /* 0x8000004cdbdb7221 */ /* 0x000fe20000000000 */
[----:B------:R-:W-:Y:S02]  /*42f0*/  SEL R200, R199, R82, !P0 ;  /* 0x00000052c7c87207 */ /* 0x000fe40004000000 */
[----:B------:R-:W-:Y:S01]  /*4300*/  SEL R199, R82, R199, !P0 ;  /* 0x000000c752c77207 */ /* 0x000fe20004000000 */
[--C-:B------:R-:W-:Y:S01]  /*4310*/  FADD R82, R138, -R77.reuse ;  /* 0x8000004d8a527221 */ /* 0x100fe20000000000 */
[--C-:B------:R-:W-:Y:S01]  /*4320*/  FADD R140, R140, -R77.reuse ;  /* 0x8000004d8c8c7221 */ /* 0x100fe20000000000 */
[----:B------:R-:W-:Y:S01]  /*4330*/  SEL R138, R201, R92, !P0 ;  /* 0x0000005cc98a7207 */ /* 0x000fe20004000000 */
[--C-:B------:R-:W-:Y:S01]  /*4340*/  FADD R75, R75, -R77.reuse ;  /* 0x8000004d4b4b7221 */ /* 0x100fe20000000000 */
[----:B------:R-:W-:Y:S01]  /*4350*/  FMUL R80, R73, 1.4426950216293334961 ;  /* 0x3fb8aa3b49507820 */ /* 0x000fe20000400000 */
[----:B------:R-:W-:Y:S01]  /*4360*/  SEL R201, R92, R201, !P0 ;  /* 0x000000c95cc97207 */ /* 0x000fe20004000000 */
[----:B------:R-:W-:Y:S01]  /*4370*/  FMUL R101, R219, 1.4426950216293334961 ;  /* 0x3fb8aa3bdb657820 */ /* 0x000fe20000400000 */
[----:B0-----:R-:W-:Y:S01]  /*4380*/  F2FP.F16.E4M3.UNPACK_B R72, R40 ;  /* 0x00000028ff48723e */ /* 0x001fe200020006ff */
[----:B------:R-:W-:Y:S01]  /*4390*/  FMUL R69, R78, R93 ;  /* 0x0000005d4e457220 */ /* 0x000fe20000400000 */
[----:B------:R-:W-:Y:S01]  /*43a0*/  F2FP.F16.E4M3.UNPACK_B R73, R41 ;  /* 0x00000029ff49723e */ /* 0x000fe200020006ff */
[C---:B------:R-:W-:Y:S01]  /*43b0*/  FMUL R70, R79.reuse, R94 ;  /* 0x0000005e4f467220 */ /* 0x040fe20000400000 */
[----:B------:R-:W-:Y:S01]  /*43c0*/  FMUL R71, R79, R95 ;  /* 0x0000005f4f477220 */ /* 0x000fe20000400000 */
[----:B------:R-:W-:Y:S01]  /*43d0*/  FADD R92, R74, -R77 ;  /* 0x8000004d4a5c7221 */ /* 0x000fe20000000000 */
[----:B------:R-:W-:Y:S01]  /*43e0*/  FMUL R117, R140, 1.4426950216293334961 ;  /* 0x3fb8aa3b8c757820 */ /* 0x000fe20000400000 */
[----:B------:R-:W-:Y:S01]  /*43f0*/  FMUL R113, R82, 1.4426950216293334961 ;  /* 0x3fb8aa3b52717820 */ /* 0x000fe20000400000 */
[----:B------:R-:W-:Y:S01]  /*4400*/  FMUL R93, R75, 1.4426950216293334961 ;  /* 0x3fb8aa3b4b5d7820 */ /* 0x000fe20000400000 */
[----:B------:R-:W-:Y:S01]  /*4410*/  FMUL R92, R92, 1.4426950216293334961 ;  /* 0x3fb8aa3b5c5c7820 */ /* 0x000fe20000400000 */
[----:B------:R-:W0:Y:S01]  /*4420*/  MUFU.EX2 R101, R101 ;  /* 0x0000006500657308 */ /* 0x000e220000000800 */
[----:B------:R-:W-:Y:S01]  /*4430*/  FADD R204, R204, R83 ;  /* 0x00000053cccc7221 */ /* 0x000fe20000000000 */
[----:B------:R-:W-:Y:S01]  /*4440*/  HMMA.16816.F32 R68, R64, R72, R68 ;  /* 0x000000484044723c */ /* 0x000fe20000001844 */
[----:B--2---:R-:W-:Y:S01]  /*4450*/  F2FP.F16.E4M3.UNPACK_B R82, R56 ;  /* 0x00000038ff52723e */ /* 0x004fe200020006ff */
[C---:B------:R-:W-:Y:S01]  /*4460*/  FMUL R72, R78.reuse, R36 ;  /* 0x000000244e487220 */ /* 0x040fe20000400000 */
[----:B------:R-:W-:Y:S01]  /*4470*/  F2FP.F16.E4M3.UNPACK_B R83, R57 ;  /* 0x00000039ff53723e */ /* 0x000fe200020006ff */
[----:B------:R-:W-:-:S02]  /*4480*/  FMUL R73, R78, R37 ;  /* 0x000000254e497220 */ /* 0x000fc40000400000 */
[----:B------:R-:W-:Y:S01]  /*4490*/  MUFU.EX2 R99, R99 ;  /* 0x0000006300637308 */ /* 0x000fe20000000800 */
[C---:B------:R-:W-:Y:S01]  /*44a0*/  FMUL R74, R79.reuse, R38 ;  /* 0x000000264f4a7220 */ /* 0x040fe20000400000 */
[----:B------:R-:W-:-:S06]  /*44b0*/  FMUL R75, R79, R39 ;  /* 0x000000274f4b7220 */ /* 0x000fcc0000400000 */
[----:B------:R-:W1:Y:S01]  /*44c0*/  MUFU.EX2 R90, R90 ;  /* 0x0000005a005a7308 */ /* 0x000e620000000800 */
[--C-:B------:R-:W-:Y:S01]  /*44d0*/  FADD R131, R131, -R77.reuse ;  /* 0x8000004d83837221 */ /* 0x100fe20000000000 */
[--C-:B------:R-:W-:Y:S01]  /*44e0*/  FADD R129, R129, -R77.reuse ;  /* 0x8000004d81817221 */ /* 0x100fe20000000000 */
[--C-:B------:R-:W-:Y:S01]  /*44f0*/  FADD R128, R128, -R77.reuse ;  /* 0x8000004d80807221 */ /* 0x100fe20000000000 */
[----:B------:R-:W-:-:S04]  /*4500*/  FADD R119, R119, -R77 ;  /* 0x8000004d77777221 */ /* 0x000fc80000000000 */
[----:B------:R-:W-:Y:S01]  /*4510*/  MUFU.EX2 R117, R117 ;  /* 0x0000007500757308 */ /* 0x000fe20000000800 */
[----:B------:R-:W-:Y:S07]  /*4520*/  HMMA.16816.F32 R64, R64, R82, R72 ;  /* 0x000000524040723c */ /* 0x000fee0000001848 */
[----:B------:R-:W2:Y:S08]  /*4530*/  MUFU.EX2 R113, R113 ;  /* 0x0000007100717308 */ /* 0x000eb00000000800 */
[----:B------:R-:W-:Y:S08]  /*4540*/  MUFU.EX2 R93, R93 ;  /* 0x0000005d005d7308 */ /* 0x000ff00000000800 */
[----:B------:R3:W4:Y:S01]  /*4550*/  MUFU.EX2 R95, R92 ;  /* 0x0000005c005f7308 */ /* 0x0007220000000800 */
[----:B------:R-:W-:Y:S01]  /*4560*/  FMUL R82, R131, 1.4426950216293334961 ;  /* 0x3fb8aa3b83527820 */ /* 0x000fe20000400000 */
[----:B------:R-:W-:Y:S01]  /*4570*/  FMUL R83, R129, 1.4426950216293334961 ;  /* 0x3fb8aa3b81537820 */ /* 0x000fe20000400000 */
[----:B------:R-:W-:Y:S01]  /*4580*/  FMUL R94, R119, 1.4426950216293334961 ;  /* 0x3fb8aa3b775e7820 */ /* 0x000fe20000400000 */
[----:B------:R-:W-:-:S02]  /*4590*/  SEL R36, R212, R209, !P1 ;  /* 0x000000d1d4247207 */ /* 0x000fc40004800000 */
[----:B------:R-:W-:Y:S02]  /*45a0*/  SEL R37, R207, R210, !P1 ;  /* 0x000000d2cf257207 */ /* 0x000fe40004800000 */
[----:B------:R-:W5:Y:S01]  /*45b0*/  MUFU.EX2 R86, R86 ;  /* 0x0000005600567308 */ /* 0x000f620000000800 */
[----:B---3--:R-:W-:Y:S01]  /*45c0*/  FMUL R92, R128, 1.4426950216293334961 ;  /* 0x3fb8aa3b805c7820 */ /* 0x008fe20000400000 */
[----:B------:R-:W-:Y:S02]  /*45d0*/  SEL R38, R208, R205, !P1 ;  /* 0x000000cdd0267207 */ /* 0x000fe40004800000 */
[----:B------:R-:W-:Y:S02]  /*45e0*/  SEL R39, R206, R203, !P1 ;  /* 0x000000cbce277207 */ /* 0x000fe40004800000 */
[----:B------:R-:W-:Y:S02]  /*45f0*/  F2FP.F16.E4M3.UNPACK_B R44, R44.H1 ;  /* 0x0000002cff2c723e */ /* 0x000fe400030006ff */
[----:B------:R-:W-:Y:S01]  /*4600*/  MUFU.EX2 R80, R80 ;  /* 0x0000005000507308 */ /* 0x000fe20000000800 */
[----:B------:R-:W-:Y:S01]  /*4610*/  F2FP.F16.E4M3.UNPACK_B R45, R45.H1 ;  /* 0x0000002dff2d723e */ /* 0x000fe200030006ff */
[----:B------:R-:W-:Y:S06]  /*4620*/  SHFL.IDX PT, R142, R142, R187, 0x1f ;  /* 0x00001fbb8e8e7589 */ /* 0x000fec00000e0000 */
[----:B------:R-:W3:Y:S01]  /*4630*/  MUFU.EX2 R81, R81 ;  /* 0x0000005100517308 */ /* 0x000ee20000000800 */
[----:B------:R-:W3:Y:S01]  /*4640*/  SHFL.IDX PT, R141, R141, R186, 0x1f ;  /* 0x00001fba8d8d7589 */ /* 0x000ee200000e0000 */
[----:B0-----:R-:W-:Y:S01]  /*4650*/  F2FP.SATFINITE.E4M3.F32.PACK_AB_MERGE_C R72, R101, R106, RZ ;  /* 0x0000006a6548723e */ /* 0x001fe200048070ff */
[----:B------:R-:W-:Y:S01]  /*4660*/  HMMA.16816.F32 R60, R36, R44, R60 ;  /* 0x0000002c243c723c */ /* 0x000fe2000000183c */
[----:B-1----:R-:W-:Y:S01]  /*4670*/  F2FP.SATFINITE.E4M3.F32.PACK_AB_MERGE_C R73, R90, R99, RZ ;  /* 0x000000635a49723e */ /* 0x002fe200048070ff */
[----:B------:R-:W-:Y:S03]  /*4680*/  SHFL.IDX PT, R202, R202, R187, 0x1f ;  /* 0x00001fbbcaca7589 */ /* 0x000fe600000e0000 */
[----:B------:R-:W-:Y:S01]  /*4690*/  MUFU.EX2 R82, R82 ;  /* 0x0000005200527308 */ /* 0x000fe20000000800 */
[----:B------:R-:W0:Y:S01]  /*46a0*/  SHFL.IDX PT, R143, R143, R186, 0x1f ;  /* 0x00001fba8f8f7589 */ /* 0x000e2200000e0000 */
[----:B--2---:R-:W-:-:S03]  /*46b0*/  F2FP.SATFINITE.E4M3.F32.PACK_AB_MERGE_C R44, R113, R117, RZ ;  /* 0x00000075712c723e */ /* 0x004fc600048070ff */
[----:B------:R-:W-:Y:S03]  /*46c0*/  SHFL.IDX PT, R200, R200, R187, 0x1f ;  /* 0x00001fbbc8c87589 */ /* 0x000fe600000e0000 */
[----:B------:R-:W1:Y:S01]  /*46d0*/  MUFU.EX2 R83, R83 ;  /* 0x0000005300537308 */ /* 0x000e620000000800 */
[----:B------:R-:W2:Y:S01]  /*46e0*/  SHFL.IDX PT, R199, R199, R186, 0x1f ;  /* 0x00001fbac7c77589 */ /* 0x000ea200000e0000 */
[----:B----4-:R-:W-:-:S03]  /*46f0*/  F2FP.SATFINITE.E4M3.F32.PACK_AB_MERGE_C R45, R95, R93, RZ ;  /* 0x0000005d5f2d723e */ /* 0x010fc600048070ff */
[----:B------:R-:W-:Y:S03]  /*4700*/  SHFL.IDX PT, R138, R138, R187, 0x1f ;  /* 0x00001fbb8a8a7589 */ /* 0x000fe600000e0000 */
[----:B------:R-:W-:Y:S01]  /*4710*/  MUFU.EX2 R92, R92 ;  /* 0x0000005c005c7308 */ /* 0x000fe20000000800 */
[----:B------:R-:W4:Y:S01]  /*4720*/  SHFL.IDX PT, R201, R201, R186, 0x1f ;  /* 0x00001fbac9c97589 */ /* 0x000f2200000e0000 */
[----:B------:R-:W-:-:S06]  /*4730*/  F2FP.F16.E4M3.UNPACK_B R72, R72 ;  /* 0x00000048ff48723e */ /* 0x000fcc00020006ff */
[----:B------:R-:W0:Y:S01]  /*4740*/  MUFU.EX2 R94, R94 ;  /* 0x0000005e005e7308 */ /* 0x000e220000000800 */
[----:B------:R-:W-:Y:S01]  /*4750*/  F2FP.F16.E4M3.UNPACK_B R75, R73 ;  /* 0x00000049ff4b723e */ /* 0x000fe200020006ff */
[----:B------:R-:W-:Y:S01]  /*4760*/  FADD R139, R139, R214 ;  /* 0x000000d68b8b7221 */ /* 0x000fe20000000000 */
[----:B------:R-:W-:Y:S02]  /*4770*/  F2FP.F16.E4M3.UNPACK_B R44, R44 ;  /* 0x0000002cff2c723e */ /* 0x000fe400020006ff */
[----:B------:R-:W-:Y:S02]  /*4780*/  F2FP.F16.E4M3.UNPACK_B R45, R45 ;  /* 0x0000002dff2d723e */ /* 0x000fe400020006ff */
[----:B------:R-:W-:Y:S02]  /*4790*/  SEL R73, R72, R75, !P0 ;  /* 0x0000004b48497207 */ /* 0x000fe40004000000 */
[----:B------:R-:W-:Y:S02]  /*47a0*/  F2FP.F16.E4M3.UNPACK_B R48, R48.H1 ;  /* 0x00000030ff30723e */ /* 0x000fe400030006ff */
[----:B------:R-:W-:-:S02]  /*47b0*/  F2FP.F16.E4M3.UNPACK_B R49, R49.H1 ;  /* 0x00000031ff31723e */ /* 0x000fc400030006ff */
[----:B------:R-:W-:Y:S02]  /*47c0*/  F2FP.F16.E4M3.UNPACK_B R40, R40.H1 ;  /* 0x00000028ff28723e */ /* 0x000fe400030006ff */
[----:B------:R-:W-:Y:S02]  /*47d0*/  F2FP.F16.E4M3.UNPACK_B R41, R41.H1 ;  /* 0x00000029ff29723e */ /* 0x000fe400030006ff */
[----:B------:R-:W-:Y:S02]  /*47e0*/  F2FP.F16.E4M3.UNPACK_B R56, R56.H1 ;  /* 0x00000038ff38723e */ /* 0x000fe400030006ff */
[----:B------:R-:W-:Y:S02]  /*47f0*/  F2FP.F16.E4M3.UNPACK_B R57, R57.H1 ;  /* 0x00000039ff39723e */ /* 0x000fe400030006ff */
[----:B------:R-:W-:Y:S01]  /*4800*/  SEL R72, R75, R72, !P0 ;  /* 0x000000484b487207 */ /* 0x000fe20004000000 */
[----:B------:R-:W-:Y:S01]  /*4810*/  FADD R134, R134, R139 ;  /* 0x0000008b86867221 */ /* 0x000fe20000000000 */
[----:B------:R-:W-:-:S02]  /*4820*/  SEL R75, R44, R45, !P0 ;  /* 0x0000002d2c4b7207 */ /* 0x000fc40004000000 */
[----:B------:R-:W-:Y:S02]  /*4830*/  SEL R74, R45, R44, !P0 ;  /* 0x0000002c2d4a7207 */ /* 0x000fe40004000000 */
[----:B-----5:R-:W-:Y:S02]  /*4840*/  F2FP.SATFINITE.E4M3.F32.PACK_AB_MERGE_C R44, R86, R87, RZ ;  /* 0x00000057562c723e */ /* 0x020fe400048070ff */
[----:B---3--:R-:W-:Y:S01]  /*4850*/  F2FP.SATFINITE.E4M3.F32.PACK_AB_MERGE_C R45, R81, R80, RZ ;  /* 0x00000050512d723e */ /* 0x008fe200048070ff */
[----:B------:R-:W-:Y:S01]  /*4860*/  FADD R137, R137, R204 ;  /* 0x000000cc89897221 */ /* 0x000fe20000000000 */
[----:B------:R-:W-:Y:S01]  /*4870*/  FADD R134, R133, R134 ;  /* 0x0000008685867221 */ /* 0x000fe20000000000 */
[----:B------:R-:W-:Y:S01]  /*4880*/  HMMA.16816.F32 R52, R36, R48, R52 ;  /* 0x000000302434723c */ /* 0x000fe20000001834 */
[----:B------:R-:W-:Y:S02]  /*4890*/  F2FP.F16.E4M3.UNPACK_B R44, R44 ;  /* 0x0000002cff2c723e */ /* 0x000fe400020006ff */
[----:B------:R-:W-:Y:S01]  /*48a0*/  F2FP.F16.E4M3.UNPACK_B R45, R45 ;  /* 0x0000002dff2d723e */ /* 0x000fe200020006ff */
[----:B------:R-:W-:-:S04]  /*48b0*/  FADD R137, R136, R137 ;  /* 0x0000008988897221 */ /* 0x000fc80000000000 */
[----:B------:R-:W-:Y:S01]  /*48c0*/  HMMA.16816.F32 R68, R36, R40, R68 ;  /* 0x000000282444723c */ /* 0x000fe20000001844 */
[----:B------:R-:W-:Y:S01]  /*48d0*/  FADD R127, R127, R134 ;  /* 0x000000867f7f7221 */ /* 0x000fe20000000000 */
[----:B------:R-:W-:Y:S02]  /*48e0*/  SEL R128, R44, R45, !P0 ;  /* 0x0000002d2c807207 */ /* 0x000fe40004000000 */
[----:B------:R-:W-:-:S04]  /*48f0*/  SEL R119, R45, R44, !P0 ;  /* 0x0000002c2d777207 */ /* 0x000fc80004000000 */
[----:B------:R-:W-:Y:S01]  /*4900*/  HMMA.16816.F32 R64, R36, R56, R64 ;  /* 0x000000382440723c */ /* 0x000fe20000001840 */
[----:B-1----:R-:W-:Y:S02]  /*4910*/  F2FP.SATFINITE.E4M3.F32.PACK_AB_MERGE_C R36, R83, R82, RZ ;  /* 0x000000525324723e */ /* 0x002fe400048070ff */
[----:B0-----:R-:W-:Y:S02]  /*4920*/  F2FP.SATFINITE.E4M3.F32.PACK_AB_MERGE_C R37, R94, R92, RZ ;  /* 0x0000005c5e25723e */ /* 0x001fe400048070ff */
[----:B------:R-:W-:Y:S02]  /*4930*/  F2FP.F16.E4M3.UNPACK_B R57, R36 ;  /* 0x00000024ff39723e */ /* 0x000fe400020006ff */
[----:B------:R-:W-:Y:S01]  /*4940*/  F2FP.F16.E4M3.UNPACK_B R44, R37 ;  /* 0x00000025ff2c723e */ /* 0x000fe200020006ff */
[----:B------:R-:W-:Y:S01]  /*4950*/  FADD R132, R132, R137 ;  /* 0x0000008984847221 */ /* 0x000fe20000000000 */
[----:B------:R-:W-:Y:S01]  /*4960*/  FADD R85, R85, -R76 ;  /* 0x8000004c55557221 */ /* 0x000fe20000000000 */
[----:B------:R-:W-:Y:S01]  /*4970*/  FADD R130, R130, R127 ;  /* 0x0000007f82827221 */ /* 0x000fe20000000000 */
[----:B------:R-:W-:-:S02]  /*4980*/  F2FP.F16.E4M3.UNPACK_B R40, R46 ;  /* 0x0000002eff28723e */ /* 0x000fc400020006ff */
[----:B------:R-:W-:Y:S02]  /*4990*/  F2FP.F16.E4M3.UNPACK_B R41, R47 ;  /* 0x0000002fff29723e */ /* 0x000fe400020006ff */
[----:B------:R-:W-:Y:S02]  /*49a0*/  SEL R36, R142, R141, !P1 ;  /* 0x0000008d8e247207 */ /* 0x000fe40004800000 */
[----:B------:R-:W-:Y:S02]  /*49b0*/  SEL R37, R202, R143, !P1 ;  /* 0x0000008fca257207 */ /* 0x000fe40004800000 */
[----:B--2---:R-:W-:Y:S02]  /*49c0*/  SEL R38, R200, R199, !P1 ;  /* 0x000000c7c8267207 */ /* 0x004fe40004800000 */
[----:B----4-:R-:W-:Y:S02]  /*49d0*/  SEL R39, R138, R201, !P1 ;  /* 0x000000c98a277207 */ /* 0x010fe40004800000 */
[----:B------:R-:W-:Y:S01]  /*49e0*/  SEL R56, R57, R44, !P0 ;  /* 0x0000002c39387207 */ /* 0x000fe20004000000 */
[----:B------:R-:W-:Y:S01]  /*49f0*/  FADD R132, R135, R132 ;  /* 0x0000008487847221 */ /* 0x000fe20000000000 */
[----:B------:R-:W-:Y:S01]  /*4a00*/  SEL R57, R44, R57, !P0 ;  /* 0x000000392c397207 */ /* 0x000fe20004000000 */
[----:B------:R-:W-:Y:S01]  /*4a10*/  FMUL R48, R85, 1.4426950216293334961 ;  /* 0x3fb8aa3b55307820 */ /* 0x000fe20000400000 */
[----:B------:R-:W-:Y:S01]  /*4a20*/  FADD R44, R84, -R76 ;  /* 0x8000004c542c7221 */ /* 0x000fe20000000000 */
[----:B------:R-:W-:Y:S01]  /*4a30*/  FADD R123, R123, R130 ;  /* 0x000000827b7b7221 */ /* 0x000fe20000000000 */
[----:B------:R-:W-:Y:S01]  /*4a40*/  FADD R125, R125, R132 ;  /* 0x000000847d7d7221 */ /* 0x000fe20000000000 */
[----:B------:R-:W-:Y:S01]  /*4a50*/  HMMA.16816.F32 R60, R36, R40, R60 ;  /* 0x00000028243c723c */ /* 0x000fe2000000183c */
[----:B------:R0:W-:Y:S01]  /*4a60*/  MUFU.EX2 R84, R48 ;  /* 0x0000003000547308 */ /* 0x0001e20000000800 */
[----:B------:R-:W-:Y:S01]  /*4a70*/  FMUL R85, R44, 1.4426950216293334961 ;  /* 0x3fb8aa3b2c557820 */ /* 0x000fe20000400000 */
[----:B------:R-:W-:Y:S01]  /*4a80*/  FADD R123, R126, R123 ;  /* 0x0000007b7e7b7221 */ /* 0x000fe20000000000 */
[----:B------:R-:W-:-:S02]  /*4a90*/  F2FP.F16.E4M3.UNPACK_B R40, R50 ;  /* 0x00000032ff28723e */ /* 0x000fc400020006ff */
[----:B------:R-:W-:Y:S02]  /*4aa0*/  F2FP.F16.E4M3.UNPACK_B R41, R51 ;  /* 0x00000033ff29723e */ /* 0x000fe400020006ff */
[----:B------:R-:W-:Y:S02]  /*4ab0*/  F2FP.F16.E4M3.UNPACK_B R44, R42 ;  /* 0x0000002aff2c723e */ /* 0x000fe400020006ff */
[----:B------:R-:W-:Y:S02]  /*4ac0*/  F2FP.F16.E4M3.UNPACK_B R45, R43 ;  /* 0x0000002bff2d723e */ /* 0x000fe400020006ff */
[----:B0-----:R-:W-:Y:S02]  /*4ad0*/  F2FP.F16.E4M3.UNPACK_B R48, R58 ;  /* 0x0000003aff30723e */ /* 0x001fe400020006ff */
[----:B------:R-:W-:Y:S01]  /*4ae0*/  F2FP.F16.E4M3.UNPACK_B R49, R59 ;  /* 0x0000003bff31723e */ /* 0x000fe200020006ff */
[----:B------:R-:W-:Y:S01]  /*4af0*/  FADD R124, R124, R125 ;  /* 0x0000007d7c7c7221 */ /* 0x000fe20000000000 */
[----:B------:R-:W-:Y:S01]  /*4b00*/  FADD R123, R116, R123 ;  /* 0x0000007b747b7221 */ /* 0x000fe20000000000 */
[----:B------:R-:W-:Y:S02]  /*4b10*/  HMMA.16816.F32 R52, R36, R40, R52 ;  /* 0x000000282434723c */ /* 0x000fe40000001834 */
[----:B------:R-:W-:Y:S01]  /*4b20*/  FADD R121, R121, R124 ;  /* 0x0000007c79797221 */ /* 0x000fe20000000000 */
[----:B------:R-:W-:Y:S01]  /*4b30*/  FADD R122, R122, R123 ;  /* 0x0000007b7a7a7221 */ /* 0x000fe20000000000 */
[----:B------:R-:W-:-:S04]  /*4b40*/  FADD R112, R112, -R76 ;  /* 0x8000004c70707221 */ /* 0x000fc80000000000 */
[----:B------:R-:W-:Y:S01]  /*4b50*/  HMMA.16816.F32 R68, R36, R44, R68 ;  /* 0x0000002c2444723c */ /* 0x000fe20000001844 */
[----:B------:R-:W-:Y:S01]  /*4b60*/  FADD R123, R120, R121 ;  /* 0x00000079787b7221 */ /* 0x000fe20000000000 */
[----:B------:R-:W-:-:S06]  /*4b70*/  FADD R121, R115, R122 ;  /* 0x0000007a73797221 */ /* 0x000fcc0000000000 */
[----:B------:R-:W-:Y:S01]  /*4b80*/  HMMA.16816.F32 R64, R36, R48, R64 ;  /* 0x000000302440723c */ /* 0x000fe20000001840 */
[----:B------:R-:W0:Y:S01]  /*4b90*/  LDSM.16.M88.4 R36, [R188+UR6] ;  /* 0x00000006bc24783b */ /* 0x000e220008000200 */
[----:B------:R-:W-:Y:S01]  /*4ba0*/  FMUL R115, R112, 1.4426950216293334961 ;  /* 0x3fb8aa3b70737820 */ /* 0x000fe20000400000 */
[--C-:B------:R-:W-:Y:S01]  /*4bb0*/  FADD R45, R108, -R76.reuse ;  /* 0x8000004c6c2d7221 */ /* 0x100fe20000000000 */
[--C-:B------:R-:W-:Y:S01]  /*4bc0*/  FADD R112, R107, -R76.reuse ;  /* 0x8000004c6b707221 */ /* 0x100fe20000000000 */
[----:B------:R-:W-:Y:S02]  /*4bd0*/  FADD R123, R118, R123 ;  /* 0x0000007b767b7221 */ /* 0x000fe40000000000 */
[----:B------:R-:W-:Y:S01]  /*4be0*/  FMUL R116, R45, 1.4426950216293334961 ;  /* 0x3fb8aa3b2d747820 */ /* 0x000fe20000400000 */
[----:B------:R-:W-:Y:S01]  /*4bf0*/  FMUL R112, R112, 1.4426950216293334961 ;  /* 0x3fb8aa3b70707820 */ /* 0x000fe20000400000 */
[----:B------:R-:W-:Y:S01]  /*4c00*/  F2FP.F16.E4M3.UNPACK_B R40, R46.H1 ;  /* 0x0000002eff28723e */ /* 0x000fe200030006ff */
[----:B------:R-:W-:Y:S01]  /*4c10*/  FADD R48, R102, -R76 ;  /* 0x8000004c66307221 */ /* 0x000fe20000000000 */
[----:B------:R-:W-:Y:S01]  /*4c20*/  F2FP.F16.E4M3.UNPACK_B R41, R47.H1 ;  /* 0x0000002fff29723e */ /* 0x000fe200030006ff */
[----:B------:R1:W-:Y:S01]  /*4c30*/  MUFU.EX2 R107, R116 ;  /* 0x00000074006b7308 */ /* 0x0003e20000000800 */
[----:B------:R-:W-:Y:S01]  /*4c40*/  SEL R44, R141, R142, !P1 ;  /* 0x0000008e8d2c7207 */ /* 0x000fe20004800000 */
[----:B------:R-:W-:Y:S01]  /*4c50*/  FADD R118, R110, R121 ;  /* 0x000000796e767221 */ /* 0x000fe20000000000 */
[----:B------:R-:W-:-:S02]  /*4c60*/  SEL R45, R143, R202, !P1 ;  /* 0x000000ca8f2d7207 */ /* 0x000fc40004800000 */
[----:B------:R-:W-:Y:S02]  /*4c70*/  SEL R46, R199, R200, !P1 ;  /* 0x000000c8c72e7207 */ /* 0x000fe40004800000 */
[----:B------:R-:W-:Y:S01]  /*4c80*/  SEL R47, R201, R138, !P1 ;  /* 0x0000008ac92f7207 */ /* 0x000fe20004800000 */
[----:B------:R2:W-:Y:S01]  /*4c90*/  MUFU.EX2 R102, R112 ;  /* 0x0000007000667308 */ /* 0x0005e20000000800 */
[----:B-1----:R-:W-:Y:S01]  /*4ca0*/  FADD R116, R114, R123 ;  /* 0x0000007b72747221 */ /* 0x002fe20000000000 */
[----:B------:R-:W-:Y:S01]  /*4cb0*/  SHFL.IDX PT, R125, R74, R186, 0x1f ;  /* 0x00001fba4a7d7589 */ /* 0x000fe200000e0000 */
[----:B------:R-:W-:Y:S02]  /*4cc0*/  F2FP.F16.E4M3.UNPACK_B R50, R50.H1 ;  /* 0x00000032ff32723e */ /* 0x000fe400030006ff */
[----:B------:R-:W-:Y:S01]  /*4cd0*/  F2FP.F16.E4M3.UNPACK_B R51, R51.H1 ;  /* 0x00000033ff33723e */ /* 0x000fe200030006ff */
[----:B------:R0:W-:Y:S04]  /*4ce0*/  SHFL.IDX PT, R123, R72, R186, 0x1f ;  /* 0x00001fba487b7589 */ /* 0x0001e800000e0000 */
[----:B--2---:R1:W2:Y:S01]  /*4cf0*/  SHFL.IDX PT, R112, R73, R187, 0x1f ;  /* 0x00001fbb49707589 */ /* 0x0042a200000e0000 */
[----:B------:R3:W-:Y:S03]  /*4d00*/  MUFU.EX2 R108, R115 ;  /* 0x00000073006c7308 */ /* 0x0007e60000000800 */
[----:B------:R-:W4:Y:S04]  /*4d10*/  SHFL.IDX PT, R114, R75, R187, 0x1f ;  /* 0x00001fbb4b727589 */ /* 0x000f2800000e0000 */
[----:B------:R-:W-:Y:S04]  /*4d20*/  SHFL.IDX PT, R128, R128, R187, 0x1f ;  /* 0x00001fbb80807589 */ /* 0x000fe800000e0000 */
[----:B------:R-:W5:Y:S04]  /*4d30*/  SHFL.IDX PT, R119, R119, R186, 0x1f ;  /* 0x00001fba77777589 */ /* 0x000f6800000e0000 */
[----:B------:R2:W-:Y:S04]  /*4d40*/  SHFL.IDX PT, R110, R56, R187, 0x1f ;  /* 0x00001fbb386e7589 */ /* 0x0005e800000e0000 */
[----:B------:R4:W0:Y:S01]  /*4d50*/  SHFL.IDX PT, R121, R57, R186, 0x1f ;  /* 0x00001fba39797589 */ /* 0x00082200000e0000 */
[----:B---3--:R-:W-:Y:S01]  /*4d60*/  FMUL R115, R48, 1.4426950216293334961 ;  /* 0x3fb8aa3b30737820 */ /* 0x008fe20000400000 */
[----:B------:R-:W-:Y:S01]  /*4d70*/  HMMA.16816.F32 R60, R44, R40, R60 ;  /* 0x000000282c3c723c */ /* 0x000fe2000000183c */
[----:B------:R-:W-:Y:S01]  /*4d80*/  F2FP.F16.E4M3.UNPACK_B R48, R42.H1 ;  /* 0x0000002aff30723e */ /* 0x000fe200030006ff */
[--C-:B------:R-:W-:Y:S01]  /*4d90*/  FADD R98, R98, -R76.reuse ;  /* 0x8000004c62627221 */ /* 0x100fe20000000000 */
[----:B------:R-:W-:Y:S01]  /*4da0*/  F2FP.F16.E4M3.UNPACK_B R49, R43.H1 ;  /* 0x0000002bff31723e */ /* 0x000fe200030006ff */
[----:B------:R-:W-:Y:S01]  /*4db0*/  FADD R96, R96, -R76 ;  /* 0x8000004c60607221 */ /* 0x000fe20000000000 */
[----:B------:R-:W3:Y:S01]  /*4dc0*/  LDSM.16.M88.4 R40, [R188+UR6+0x400] ;  /* 0x00040006bc28783b */ /* 0x000ee20008000200 */
[----:B------:R-:W-:-:S02]  /*4dd0*/  F2FP.F16.E4M3.UNPACK_B R58, R58.H1 ;  /* 0x0000003aff3a723e */ /* 0x000fc400030006ff */
[----:B------:R-:W-:Y:S01]  /*4de0*/  F2FP.F16.E4M3.UNPACK_B R59, R59.H1 ;  /* 0x0000003bff3b723e */ /* 0x000fe200030006ff */
[----:B------:R-:W-:Y:S01]  /*4df0*/  HMMA.16816.F32 R52, R44, R50, R52 ;  /* 0x000000322c34723c */ /* 0x000fe20000001834 */
[----:B------:R-:W0:Y:S01]  /*4e00*/  MUFU.EX2 R85, R85 ;  /* 0x0000005500557308 */ /* 0x000e220000000800 */
[----:B------:R-:W-:Y:S01]  /*4e10*/  FMUL R98, R98, 1.4426950216293334961 ;  /* 0x3fb8aa3b62627820 */ /* 0x000fe20000400000 */
[----:B------:R-:W-:Y:S01]  /*4e20*/  FADD R50, R105, -R77 ;  /* 0x8000004d69327221 */ /* 0x000fe20000000000 */
[----:B------:R-:W-:Y:S01]  /*4e30*/  FMUL R105, R96, 1.4426950216293334961 ;  /* 0x3fb8aa3b60697820 */ /* 0x000fe20000400000 */
[----:B------:R-:W-:-:S03]  /*4e40*/  FADD R109, R109, R118 ;  /* 0x000000766d6d7221 */ /* 0x000fc60000000000 */
[C---:B------:R-:W-:Y:S01]  /*4e50*/  HMMA.16816.F32 R68, R44.reuse, R48, R68 ;  /* 0x000000302c44723c */ /* 0x040fe20000001844 */
[----:B------:R0:W-:Y:S07]  /*4e60*/  MUFU.EX2 R96, R98 ;  /* 0x0000006200607308 */ /* 0x0001ee0000000800 */
[----:B------:R-:W-:Y:S01]  /*4e70*/  HMMA.16816.F32 R64, R44, R58, R64 ;  /* 0x0000003a2c40723c */ /* 0x000fe20000001840 */
[----:B------:R-:W-:Y:S01]  /*4e80*/  LDSM.16.M88.4 R44, [R188+UR6+0xc00] ;  /* 0x000c0006bc2c783b */ /* 0x000fe20008000200 */
[----:B0-----:R-:W-:-:S03]  /*4e90*/  FMUL R98, R50, 1.4426950216293334961 ;  /* 0x3fb8aa3b32627820 */ /* 0x001fc60000400000 */
[----:B------:R-:W0:Y:S01]  /*4ea0*/  LDSM.16.M88.4 R48, [R188+UR6+0x800] ;  /* 0x00080006bc30783b */ /* 0x000e220008000200 */
[----:B------:R-:W-:Y:S01]  /*4eb0*/  FADD R104, R104, -R77 ;  /* 0x8000004d68687221 */ /* 0x000fe20000000000 */
[----:B------:R-:W-:Y:S01]  /*4ec0*/  FADD R106, R106, R109 ;  /* 0x0000006d6a6a7221 */ /* 0x000fe20000000000 */
[----:B------:R-:W-:Y:S01]  /*4ed0*/  F2FP.F16.E4M3.UNPACK_B R72, R36 ;  /* 0x00000024ff48723e */ /* 0x000fe200020006ff */
[----:B------:R-:W-:Y:S01]  /*4ee0*/  FADD R103, R103, -R77 ;  /* 0x8000004d67677221 */ /* 0x000fe20000000000 */
[----:B-1----:R-:W-:Y:S01]  /*4ef0*/  F2FP.F16.E4M3.UNPACK_B R73, R37 ;  /* 0x00000025ff49723e */ /* 0x002fe200020006ff */
[----:B------:R-:W-:Y:S01]  /*4f00*/  FMUL R104, R104, 1.4426950216293334961 ;  /* 0x3fb8aa3b68687820 */ /* 0x000fe20000400000 */
[----:B--2---:R-:W-:Y:S01]  /*4f10*/  SEL R56, R112, R123, !P1 ;  /* 0x0000007b70387207 */ /* 0x004fe20004800000 */
[----:B------:R-:W-:Y:S01]  /*4f20*/  FADD R106, R101, R106 ;  /* 0x0000006a656a7221 */ /* 0x000fe20000000000 */
[----:B----4-:R-:W-:Y:S02]  /*4f30*/  SEL R57, R114, R125, !P1 ;  /* 0x0000007d72397207 */ /* 0x010fe40004800000 */
[----:B-----5:R-:W-:-:S02]  /*4f40*/  SEL R58, R128, R119, !P1 ;  /* 0x00000077803a7207 */ /* 0x020fc40004800000 */
[----:B------:R-:W-:Y:S01]  /*4f50*/  SEL R59, R110, R121, !P1 ;  /* 0x000000796e3b7207 */ /* 0x000fe20004800000 */
[--C-:B------:R-:W-:Y:S01]  /*4f60*/  FADD R100, R100, -R77.reuse ;  /* 0x8000004d64647221 */ /* 0x100fe20000000000 */
[----:B------:R-:W-:Y:S02]  /*4f70*/  F2FP.SATFINITE.E4M3.F32.PACK_AB_MERGE_C R74, R85, R84, RZ ;  /* 0x00000054554a723e */ /* 0x000fe400048070ff */
[----:B------:R-:W-:Y:S01]  /*4f80*/  F2FP.SATFINITE.E4M3.F32.PACK_AB_MERGE_C R101, R107, R108, RZ ;  /* 0x0000006c6b65723e */ /* 0x000fe200048070ff */
[----:B------:R1:W-:Y:S01]  /*4f90*/  MUFU.EX2 R109, R104 ;  /* 0x00000068006d7308 */ /* 0x0003e20000000800 */
[----:B------:R-:W-:Y:S01]  /*4fa0*/  FMUL R103, R103, 1.4426950216293334961 ;  /* 0x3fb8aa3b67677820 */ /* 0x000fe20000400000 */
[----:B------:R-:W-:Y:S01]  /*4fb0*/  FMUL R100, R100, 1.4426950216293334961 ;  /* 0x3fb8aa3b64647820 */ /* 0x000fe20000400000 */
[----:B------:R-:W-:Y:S01]  /*4fc0*/  F2FP.F16.E4M3.UNPACK_B R101, R101 ;  /* 0x00000065ff65723e */ /* 0x000fe200020006ff */
[----:B------:R-:W-:Y:S01]  /*4fd0*/  FADD R75, R99, R106 ;  /* 0x0000006a634b7221 */ /* 0x000fe20000000000 */
[----:B------:R-:W-:Y:S01]  /*4fe0*/  HMMA.16816.F32 R60, R56, R72, R60 ;  /* 0x00000048383c723c */ /* 0x000fe2000000183c */
[--C-:B------:R-:W-:Y:S01]  /*4ff0*/  FADD R73, R97, -R77.reuse ;  /* 0x8000004d61497221 */ /* 0x100fe20000000000 */
[----:B-1----:R-:W-:Y:S01]  /*5000*/  F2FP.F16.E4M3.UNPACK_B R104, R74 ;  /* 0x0000004aff68723e */ /* 0x002fe200020006ff */
[----:B------:R-:W-:Y:S01]  /*5010*/  FADD R116, R111, R116 ;  /* 0x000000746f747221 */ /* 0x000fe20000000000 */
[----:B------:R1:W-:Y:S02]  /*5020*/  MUFU.EX2 R97, R103 ;  /* 0x0000006700617308 */ /* 0x0003e40000000800 */
[----:B------:R-:W-:Y:S01]  /*5030*/  SEL R118, R104, R101, !P0 ;  /* 0x0000006568767207 */ /* 0x000fe20004000000 */
[--C-:B------:R-:W-:Y:S01]  /*5040*/  FADD R88, R88, -R77.reuse ;  /* 0x8000004d58587221 */ /* 0x100fe20000000000 */
[----:B------:R-:W-:Y:S01]  /*5050*/  FADD R116, R117, R116 ;  /* 0x0000007475747221 */ /* 0x000fe20000000000 */
[----:B------:R-:W-:Y:S01]  /*5060*/  FADD R74, R91, -R77 ;  /* 0x8000004d5b4a7221 */ /* 0x000fe20000000000 */
[----:B-1----:R-:W-:Y:S01]  /*5070*/  SEL R103, R101, R104, !P0 ;  /* 0x0000006865677207 */ /* 0x002fe20004000000 */
[----:B------:R-:W-:Y:S01]  /*5080*/  FADD R104, R90, R75 ;  /* 0x0000004b5a687221 */ /* 0x000fe20000000000 */
[----:B------:R-:W1:Y:S01]  /*5090*/  MUFU.EX2 R98, R98 ;  /* 0x0000006200627308 */ /* 0x000e620000000800 */
[----:B------:R-:W-:-:S02]  /*50a0*/  FADD R89, R89, -R77 ;  /* 0x8000004d59597221 */ /* 0x000fc40000000000 */
[----:B------:R-:W-:Y:S01]  /*50b0*/  FADD R87, R87, R104 ;  /* 0x0000006857577221 */ /* 0x000fe20000000000 */
[----:B------:R-:W-:-:S04]  /*50c0*/  FMUL R104, R88, 1.4426950216293334961 ;  /* 0x3fb8aa3b58687820 */ /* 0x000fc80000400000 */
[----:B------:R-:W2:Y:S01]  /*50d0*/  MUFU.EX2 R100, R100 ;  /* 0x0000006400647308 */ /* 0x000ea20000000800 */
[----:B------:R-:W-:Y:S01]  /*50e0*/  FADD R116, R113, R116 ;  /* 0x0000007471747221 */ /* 0x000fe20000000000 */
[----:B------:R-:W-:Y:S01]  /*50f0*/  FMUL R99, R73, 1.4426950216293334961 ;  /* 0x3fb8aa3b49637820 */ /* 0x000fe20000400000 */
[----:B------:R-:W-:Y:S01]  /*5100*/  FMUL R101, R74, 1.4426950216293334961 ;  /* 0x3fb8aa3b4a657820 */ /* 0x000fe20000400000 */
[----:B------:R-:W-:Y:S01]  /*5110*/  FMUL R89, R89, 1.4426950216293334961 ;  /* 0x3fb8aa3b59597820 */ /* 0x000fe20000400000 */
[----:B------:R-:W-:Y:S01]  /*5120*/  FADD R116, R93, R116 ;  /* 0x000000745d747221 */ /* 0x000fe20000000000 */
[----:B---3--:R-:W-:Y:S02]  /*5130*/  F2FP.F16.E4M3.UNPACK_B R72, R40 ;  /* 0x00000028ff48723e */ /* 0x008fe400020006ff */
[----:B------:R-:W3:Y:S01]  /*5140*/  MUFU.EX2 R115, R115 ;  /* 0x0000007300737308 */ /* 0x000ee20000000800 */
[----:B------:R-:W-:Y:S01]  /*5150*/  F2FP.F16.E4M3.UNPACK_B R73, R41 ;  /* 0x00000029ff49723e */ /* 0x000fe200020006ff */
[----:B------:R-:W-:-:S06]  /*5160*/  FADD R95, R95, R116 ;  /* 0x000000745f5f7221 */ /* 0x000fcc0000000000 */
[----:B------:R-:W4:Y:S01]  /*5170*/  MUFU.EX2 R105, R105 ;  /* 0x0000006900697308 */ /* 0x000f220000000800 */
[----:B------:R-:W-:Y:S07]  /*5180*/  HMMA.16816.F32 R72, R56, R72, R52 ;  /* 0x000000483848723c */ /* 0x000fee0000001834 */
[----:B------:R-:W-:Y:S08]  /*5190*/  MUFU.EX2 R91, R99 ;  /* 0x00000063005b7308 */ /* 0x000ff00000000800 */
[----:B------:R-:W5:Y:S08]  /*51a0*/  MUFU.EX2 R90, R101 ;  /* 0x00000065005a7308 */ /* 0x000f700000000800 */
[----:B------:R0:W-:Y:S08]  /*51b0*/  MUFU.EX2 R93, R89 ;  /* 0x00000059005d7308 */ /* 0x0001f00000000800 */
[----:B------:R-:W3:Y:S01]  /*51c0*/  MUFU.EX2 R104, R104 ;  /* 0x0000006800687308 */ /* 0x000ee20000000800 */
[----:B-1----:R-:W-:Y:S01]  /*51d0*/  F2FP.SATFINITE.E4M3.F32.PACK_AB_MERGE_C R52, R109, R98, RZ ;  /* 0x000000626d34723e */ /* 0x002fe200048070ff */
[----:B------:R-:W-:Y:S01]  /*51e0*/  FADD R82, R82, R95 ;  /* 0x0000005f52527221 */ /* 0x000fe20000000000 */
[----:B--2---:R-:W-:-:S02]  /*51f0*/  F2FP.SATFINITE.E4M3.F32.PACK_AB_MERGE_C R53, R97, R100, RZ ;  /* 0x000000646135723e */ /* 0x004fc400048070ff */
[----:B0-----:R-:W-:Y:S02]  /*5200*/  F2FP.F16.E4M3.UNPACK_B R54, R48 ;  /* 0x00000030ff36723e */ /* 0x001fe400020006ff */
[----:B------:R-:W-:Y:S02]  /*5210*/  F2FP.F16.E4M3.UNPACK_B R55, R49 ;  /* 0x00000031ff37723e */ /* 0x000fe400020006ff */
[----:B------:R-:W-:Y:S02]  /*5220*/  F2FP.F16.E4M3.UNPACK_B R88, R44 ;  /* 0x0000002cff58723e */ /* 0x000fe400020006ff */
[----:B------:R-:W-:Y:S01]  /*5230*/  F2FP.F16.E4M3.UNPACK_B R89, R45 ;  /* 0x0000002dff59723e */ /* 0x000fe200020006ff */
[----:B------:R-:W-:Y:S01]  /*5240*/  FADD R87, R86, R87 ;  /* 0x0000005756577221 */ /* 0x000fe20000000000 */
[----:B------:R-:W-:Y:S01]  /*5250*/  F2FP.F16.E4M3.UNPACK_B R52, R52 ;  /* 0x00000034ff34723e */ /* 0x000fe200020006ff */
[----:B------:R-:W-:Y:S01]  /*5260*/  FADD R83, R83, R82 ;  /* 0x0000005253537221 */ /* 0x000fe20000000000 */
[----:B------:R-:W-:Y:S01]  /*5270*/  F2FP.F16.E4M3.UNPACK_B R53, R53 ;  /* 0x00000035ff35723e */ /* 0x000fe200020006ff */
[----:B------:R-:W-:Y:S01]  /*5280*/  FADD R80, R80, R87 ;  /* 0x0000005750507221 */ /* 0x000fe20000000000 */
[----:B------:R-:W-:Y:S01]  /*5290*/  HMMA.16816.F32 R68, R56, R54, R68 ;  /* 0x000000363844723c */ /* 0x000fe20000001844 */
[----:B------:R-:W-:Y:S01]  /*52a0*/  FADD R83, R92, R83 ;  /* 0x000000535c537221 */ /* 0x000fe20000000000 */
[----:B------:R-:W-:-:S02]  /*52b0*/  SEL R120, R52, R53, !P0 ;  /* 0x0000003534787207 */ /* 0x000fc40004000000 */
[----:B------:R-:W-:Y:S02]  /*52c0*/  SEL R111, R53, R52, !P0 ;  /* 0x00000034356f7207 */ /* 0x000fe40004000000 */
[----:B------:R-:W-:Y:S02]  /*52d0*/  SEL R52, R123, R112, !P1 ;  /* 0x000000707b347207 */ /* 0x000fe40004800000 */
[----:B------:R-:W-:Y:S01]  /*52e0*/  HMMA.16816.F32 R64, R56, R88, R64 ;  /* 0x000000583840723c */ /* 0x000fe20000001840 */
[----:B------:R-:W-:Y:S02]  /*52f0*/  SEL R53, R125, R114, !P1 ;  /* 0x000000727d357207 */ /* 0x000fe40004800000 */
[----:B---3--:R-:W-:Y:S02]  /*5300*/  F2FP.SATFINITE.E4M3.F32.PACK_AB_MERGE_C R99, R115, R102, RZ ;  /* 0x000000667363723e */ /* 0x008fe400048070ff */
[----:B----4-:R-:W-:Y:S02]  /*5310*/  F2FP.SATFINITE.E4M3.F32.PACK_AB_MERGE_C R101, R105, R96, RZ ;  /* 0x000000606965723e */ /* 0x010fe400048070ff */
[----:B------:R-:W-:-:S02]  /*5320*/  SEL R54, R119, R128, !P1 ;  /* 0x0000008077367207 */ /* 0x000fc40004800000 */
[----:B------:R-:W-:Y:S02]  /*5330*/  SEL R55, R121, R110, !P1 ;  /* 0x0000006e79377207 */ /* 0x000fe40004800000 */
[----:B------:R-:W-:Y:S02]  /*5340*/  F2FP.F16.E4M3.UNPACK_B R36, R36.H1 ;  /* 0x00000024ff24723e */ /* 0x000fe400030006ff */
[----:B------:R-:W-:Y:S02]  /*5350*/  F2FP.F16.E4M3.UNPACK_B R37, R37.H1 ;  /* 0x00000025ff25723e */ /* 0x000fe400030006ff */
[----:B-----5:R-:W-:Y:S02]  /*5360*/  F2FP.SATFINITE.E4M3.F32.PACK_AB_MERGE_C R56, R90, R91, RZ ;  /* 0x0000005b5a38723e */ /* 0x020fe400048070ff */
[----:B------:R-:W-:Y:S01]  /*5370*/  F2FP.SATFINITE.E4M3.F32.PACK_AB_MERGE_C R57, R104, R93, RZ ;  /* 0x0000005d6839723e */ /* 0x000fe200048070ff */
[----:B------:R-:W-:Y:S01]  /*5380*/  FADD R81, R81, R80 ;  /* 0x0000005051517221 */ /* 0x000fe20000000000 */
[----:B------:R-:W-:Y:S01]  /*5390*/  FADD R83, R94, R83 ;  /* 0x000000535e537221 */ /* 0x000fe20000000000 */
[----:B------:R-:W-:-:S02]  /*53a0*/  F2FP.F16.E4M3.UNPACK_B R99, R99 ;  /* 0x00000063ff63723e */ /* 0x000fc400020006ff */
[----:B------:R-:W-:Y:S02]  /*53b0*/  F2FP.F16.E4M3.UNPACK_B R106, R101 ;  /* 0x00000065ff6a723e */ /* 0x000fe400020006ff */
[----:B------:R-:W-:Y:S02]  /*53c0*/  F2FP.F16.E4M3.UNPACK_B R56, R56 ;  /* 0x00000038ff38723e */ /* 0x000fe400020006ff */
[----:B------:R-:W-:Y:S01]  /*53d0*/  F2FP.F16.E4M3.UNPACK_B R57, R57 ;  /* 0x00000039ff39723e */ /* 0x000fe200020006ff */
[----:B------:R-:W-:Y:S01]  /*53e0*/  FADD R84, R84, R81 ;  /* 0x0000005154547221 */ /* 0x000fe20000000000 */
[----:B------:R-:W-:Y:S01]  /*53f0*/  HMMA.16816.F32 R60, R52, R36, R60 ;  /* 0x00000024343c723c */ /* 0x000fe2000000183c */
[----:B------:R-:W-:Y:S01]  /*5400*/  FADD R98, R98, R83 ;  /* 0x0000005362627221 */ /* 0x000fe20000000000 */
[----:B------:R-:W-:Y:S02]  /*5410*/  SEL R58, R99, R106, !P0 ;  /* 0x0000006a633a7207 */ /* 0x000fe40004000000 */
[----:B------:R-:W-:Y:S01]  /*5420*/  SEL R36, R56, R57, !P0 ;  /* 0x0000003938247207 */ /* 0x000fe20004000000 */
[----:B------:R-:W-:Y:S01]  /*5430*/  FADD R85, R85, R84 ;  /* 0x0000005455557221 */ /* 0x000fe20000000000 */
[----:B------:R-:W-:-:S02]  /*5440*/  SEL R99, R106, R99, !P0 ;  /* 0x000000636a637207 */ /* 0x000fc40004000000 */
[----:B------:R-:W-:Y:S01]  /*5450*/  SEL R57, R57, R56, !P0 ;  /* 0x0000003839397207 */ /* 0x000fe20004000000 */
[----:B------:R-:W-:Y:S01]  /*5460*/  FADD R109, R109, R98 ;  /* 0x000000626d6d7221 */ /* 0x000fe20000000000 */
[----:B------:R-:W-:Y:S01]  /*5470*/  FADD R108, R108, R85 ;  /* 0x000000556c6c7221 */ /* 0x000fe20000000000 */
[----:B------:R-:W-:Y:S02]  /*5480*/  SHFL.IDX PT, R118, R118, R187, 0x1f ;  /* 0x00001fbb76767589 */ /* 0x000fe400000e0000 */
[----:B------:R-:W-:Y:S02]  /*5490*/  FADD R100, R100, R109 ;  /* 0x0000006d64647221 */ /* 0x000fe40000000000 */
[----:B------:R-:W0:Y:S01]  /*54a0*/  SHFL.IDX PT, R103, R103, R186, 0x1f ;  /* 0x00001fba67677589 */ /* 0x000e2200000e0000 */
[----:B------:R-:W-:-:S03]  /*54b0*/  FADD R107, R107, R108 ;  /* 0x0000006c6b6b7221 */ /* 0x000fc60000000000 */
[----:B------:R-:W-:Y:S04]  /*54c0*/  SHFL.IDX PT, R120, R120, R187, 0x1f ;  /* 0x00001fbb78787589 */ /* 0x000fe800000e0000 */
[----:B------:R-:W1:Y:S04]  /*54d0*/  SHFL.IDX PT, R111, R111, R186, 0x1f ;  /* 0x00001fba6f6f7589 */ /* 0x000e6800000e0000 */
[----:B------:R-:W-:Y:S04]  /*54e0*/  SHFL.IDX PT, R58, R58, R187, 0x1f ;  /* 0x00001fbb3a3a7589 */ /* 0x000fe800000e0000 */
[----:B------:R-:W2:Y:S04]  /*54f0*/  SHFL.IDX PT, R99, R99, R186, 0x1f ;  /* 0x00001fba63637589 */ /* 0x000ea800000e0000 */
[----:B------:R3:W-:Y:S04]  /*5500*/  SHFL.IDX PT, R56, R36, R187, 0x1f ;  /* 0x00001fbb24387589 */ /* 0x0007e800000e0000 */
[----:B------:R-:W4:Y:S01]  /*5510*/  SHFL.IDX PT, R57, R57, R186, 0x1f ;  /* 0x00001fba39397589 */ /* 0x000f2200000e0000 */
[----:B------:R-:W-:Y:S01]  /*5520*/  FADD R100, R97, R100 ;  /* 0x0000006461647221 */ /* 0x000fe20000000000 */
[----:B------:R-:W-:-:S03]  /*5530*/  FADD R102, R102, R107 ;  /* 0x0000006b66667221 */ /* 0x000fc60000000000 */
[----:B------:R-:W-:Y:S01]  /*5540*/  FADD R91, R91, R100 ;  /* 0x000000645b5b7221 */ /* 0x000fe20000000000 */
[----:B------:R-:W-:Y:S01]  /*5550*/  FADD R115, R115, R102 ;  /* 0x0000006673737221 */ /* 0x000fe20000000000 */
[----:B------:R-:W-:Y:S02]  /*5560*/  F2FP.F16.E4M3.UNPACK_B R40, R40.H1 ;  /* 0x00000028ff28723e */ /* 0x000fe400030006ff */
[----:B------:R-:W-:Y:S01]  /*5570*/  F2FP.F16.E4M3.UNPACK_B R41, R41.H1 ;  /* 0x00000029ff29723e */ /* 0x000fe200030006ff */
[----:B------:R-:W-:Y:S01]  /*5580*/  FADD R90, R90, R91 ;  /* 0x0000005b5a5a7221 */ /* 0x000fe20000000000 */
[----:B------:R-:W-:Y:S01]  /*5590*/  FADD R96, R96, R115 ;  /* 0x0000007360607221 */ /* 0x000fe20000000000 */
[----:B------:R-:W-:Y:S02]  /*55a0*/  F2FP.F16.E4M3.UNPACK_B R48, R48.H1 ;  /* 0x00000030ff30723e */ /* 0x000fe400030006ff */
[----:B------:R-:W-:Y:S01]  /*55b0*/  F2FP.F16.E4M3.UNPACK_B R49, R49.H1 ;  /* 0x00000031ff31723e */ /* 0x000fe200030006ff */
[----:B------:R-:W-:Y:S01]  /*55c0*/  FADD R93, R93, R90 ;  /* 0x0000005a5d5d7221 */ /* 0x000fe20000000000 */
[----:B------:R-:W-:-:S02]  /*55d0*/  F2FP.F16.E4M3.UNPACK_B R44, R44.H1 ;  /* 0x0000002cff2c723e */ /* 0x000fc400030006ff */
[----:B------:R-:W-:Y:S01]  /*55e0*/  F2FP.F16.E4M3.UNPACK_B R45, R45.H1 ;  /* 0x0000002dff2d723e */ /* 0x000fe200030006ff */
[C---:B------:R-:W-:Y:S01]  /*55f0*/  HMMA.16816.F32 R72, R52.reuse, R40, R72 ;  /* 0x000000283448723c */ /* 0x040fe20000001848 */
[----:B------:R-:W-:Y:S01]  /*5600*/  FADD R96, R105, R96 ;  /* 0x0000006069607221 */ /* 0x000fe20000000000 */
[----:B------:R-:W-:Y:S01]  /*5610*/  FADD R93, R104, R93 ;  /* 0x0000005d685d7221 */ /* 0x000fe20000000000 */
[----:B---3--:R-:W-:Y:S02]  /*5620*/  F2FP.F16.E4M3.UNPACK_B R36, R38 ;  /* 0x00000026ff24723e */ /* 0x008fe400020006ff */
[----:B------:R-:W-:Y:S01]  /*5630*/  F2FP.F16.E4M3.UNPACK_B R37, R39 ;  /* 0x00000027ff25723e */ /* 0x000fe200020006ff */
[----:B------:R-:W3:Y:S02]  /*5640*/  SHFL.BFLY PT, R41, R96, 0x2, 0x1f ;  /* 0x0c401f0060297f89 */ /* 0x000ee400000e0000 */
[C---:B------:R-:W-:Y:S02]  /*5650*/  HMMA.16816.F32 R68, R52.reuse, R48, R68 ;  /* 0x000000303444723c */ /* 0x040fe40000001844 */
[----:B------:R-:W5:Y:S06]  /*5660*/  SHFL.BFLY PT, R40, R93, 0x2, 0x1f ;  /* 0x0c401f005d287f89 */ /* 0x000f6c00000e0000 */
[----:B------:R-:W-:Y:S01]  /*5670*/  HMMA.16816.F32 R64, R52, R44, R64 ;  /* 0x0000002c3440723c */ /* 0x000fe20000001840 */
[----:B0-----:R-:W-:-:S02]  /*5680*/  SEL R52, R118, R103, !P1 ;  /* 0x0000006776347207 */ /* 0x001fc40004800000 */
[----:B-1----:R-:W-:Y:S02]  /*5690*/  SEL R53, R120, R111, !P1 ;  /* 0x0000006f78357207 */ /* 0x002fe40004800000 */
[----:B--2---:R-:W-:Y:S02]  /*56a0*/  SEL R54, R58, R99, !P1 ;  /* 0x000000633a367207 */ /* 0x004fe40004800000 */
[----:B----4-:R-:W-:-:S07]  /*56b0*/  SEL R55, R56, R57, !P1 ;  /* 0x0000003938377207 */ /* 0x010fce0004800000 */
[----:B------:R-:W-:Y:S01]  /*56c0*/  HMMA.16816.F32 R60, R52, R36, R60 ;  /* 0x00000024343c723c */ /* 0x000fe2000000183c */
[----:B------:R-:W-:Y:S02]  /*56d0*/  F2FP.F16.E4M3.UNPACK_B R36, R42 ;  /* 0x0000002aff24723e */ /* 0x000fe400020006ff */
[----:B------:R-:W-:Y:S02]  /*56e0*/  F2FP.F16.E4M3.UNPACK_B R37, R43 ;  /* 0x0000002bff25723e */ /* 0x000fe400020006ff */
[----:B------:R-:W-:Y:S02]  /*56f0*/  F2FP.F16.E4M3.UNPACK_B R44, R46 ;  /* 0x0000002eff2c723e */ /* 0x000fe400020006ff */
[----:B------:R-:W-:-:S03]  /*5700*/  F2FP.F16.E4M3.UNPACK_B R45, R47 ;  /* 0x0000002fff2d723e */ /* 0x000fc600020006ff */
[----:B------:R-:W-:Y:S01]  /*5710*/  HMMA.16816.F32 R72, R52, R36, R72 ;  /* 0x000000243448723c */ /* 0x000fe20000001848 */
[----:B------:R-:W-:Y:S02]  /*5720*/  F2FP.F16.E4M3.UNPACK_B R36, R50 ;  /* 0x00000032ff24723e */ /* 0x000fe400020006ff */
[----:B------:R-:W-:Y:S01]  /*5730*/  F2FP.F16.E4M3.UNPACK_B R37, R51 ;  /* 0x00000033ff25723e */ /* 0x000fe200020006ff */
[----:B---3--:R-:W-:-:S04]  /*5740*/  FADD R41, R96, R41 ;  /* 0x0000002960297221 */ /* 0x008fc80000000000 */
[C---:B------:R-:W-:Y:S08]  /*5750*/  HMMA.16816.F32 R64, R52.reuse, R44, R64 ;  /* 0x0000002c3440723c */ /* 0x040ff00000001840 */
[----:B------:R-:W-:Y:S01]  /*5760*/  HMMA.16816.F32 R68, R52, R36, R68 ;  /* 0x000000243444723c */ /* 0x000fe20000001844 */
[----:B------:R-:W-:Y:S01]  /*5770*/  F2FP.F16.E4M3.UNPACK_B R52, R42.H1 ;  /* 0x0000002aff34723e */ /* 0x000fe200030006ff */
[----:B-----5:R-:W-:-:S02]  /*5780*/  FADD R42, R93, R40 ;  /* 0x000000285d2a7221 */ /* 0x020fc40000000000 */
[----:B------:R-:W0:Y:S04]  /*5790*/  SHFL.BFLY PT, R40, R41, 0x1, 0x1f ;  /* 0x0c201f0029287f89 */ /* 0x000e2800000e0000 */
[----:B------:R-:W1:Y:S01]  /*57a0*/  SHFL.BFLY PT, R45, R42, 0x1, 0x1f ;  /* 0x0c201f002a2d7f89 */ /* 0x000e6200000e0000 */
[----:B------:R-:W-:Y:S01]  /*57b0*/  UIADD3 UR5, UPT, UPT, UR5, 0x80, URZ ;  /* 0x0000008005057890 */ /* 0x000fe2000fffe0ff */
[----:B------:R-:W-:Y:S02]  /*57c0*/  F2FP.F16.E4M3.UNPACK_B R80, R38.H1 ;  /* 0x00000026ff50723e */ /* 0x000fe400030006ff */
[----:B------:R-:W-:-:S03]  /*57d0*/  F2FP.F16.E4M3.UNPACK_B R81, R39.H1 ;  /* 0x00000027ff51723e */ /* 0x000fc600030006ff */
[----:B------:R-:W-:Y:S02]  /*57e0*/  ISETP.LE.AND P2, PT, R7, UR5, PT ;  /* 0x0000000507007c0c */ /* 0x000fe4000bf43270 */
[----:B------:R-:W-:Y:S02]  /*57f0*/  SEL R36, R103, R118, !P1 ;  /* 0x0000007667247207 */ /* 0x000fe40004800000 */
[----:B------:R-:W-:Y:S02]  /*5800*/  SEL R37, R111, R120, !P1 ;  /* 0x000000786f257207 */ /* 0x000fe40004800000 */
[----:B------:R-:W-:Y:S02]  /*5810*/  SEL R38, R99, R58, !P1 ;  /* 0x0000003a63267207 */ /* 0x000fe40004800000 */
[----:B------:R-:W-:Y:S02]  /*5820*/  SEL R39, R57, R56, !P1 ;  /* 0x0000003839277207 */ /* 0x000fe40004800000 */
[----:B------:R-:W-:-:S02]  /*5830*/  F2FP.F16.E4M3.UNPACK_B R53, R43.H1 ;  /* 0x0000002bff35723e */ /* 0x000fc400030006ff */
[----:B------:R-:W-:Y:S02]  /*5840*/  F2FP.F16.E4M3.UNPACK_B R50, R50.H1 ;  /* 0x00000032ff32723e */ /* 0x000fe400030006ff */
[----:B------:R-:W-:Y:S02]  /*5850*/  F2FP.F16.E4M3.UNPACK_B R51, R51.H1 ;  /* 0x00000033ff33723e */ /* 0x000fe400030006ff */
[----:B------:R-:W-:Y:S02]  /*5860*/  F2FP.F16.E4M3.UNPACK_B R46, R46.H1 ;  /* 0x0000002eff2e723e */ /* 0x000fe400030006ff */
[----:B------:R-:W-:Y:S01]  /*5870*/  F2FP.F16.E4M3.UNPACK_B R47, R47.H1 ;  /* 0x0000002fff2f723e */ /* 0x000fe200030006ff */
[----:B0-----:R-:W-:Y:S01]  /*5880*/  FADD R43, R41, R40 ;  /* 0x00000028292b7221 */ /* 0x001fe20000000000 */
[----:B------:R-:W-:Y:S01]  /*5890*/  HMMA.16816.F32 R80, R36, R80, R60 ;  /* 0x000000502450723c */ /* 0x000fe2000000183c */
[----:B-1----:R-:W-:Y:S01]  /*58a0*/  FADD R40, R42, R45 ;  /* 0x0000002d2a287221 */ /* 0x002fe20000000000 */
[----:B------:R-:W-:Y:S01]  /*58b0*/  ULEA UR4, UR9, UR4, 0x7 ;  /* 0x0000000409047291 */ /* 0x000fe2000f8e38ff */
[----:B------:R-:W-:Y:S01]  /*58c0*/  FFMA R198, R78, R198, R43 ;  /* 0x000000c64ec67223 */ /* 0x000fe2000000002b */
[----:B------:R-:W-:-:S04]  /*58d0*/  IMAD R185, R147, 0x80, R185 ;  /* 0x0000008093b97824 */ /* 0x000fc800078e02b9 */
[----:B------:R-:W-:Y:S01]  /*58e0*/  HMMA.16816.F32 R52, R36, R52, R72 ;  /* 0x000000342434723c */ /* 0x000fe20000001848 */
[----:B------:R-:W-:Y:S01]  /*58f0*/  FFMA R197, R79, R197, R40 ;  /* 0x000000c54fc57223 */ /* 0x000fe20000000028 */
[----:B------:R-:W-:Y:S02]  /*5900*/  IMAD.MOV.U32 R200, RZ, RZ, R76 ;  /* 0x000000ffffc87224 */ /* 0x000fe400078e004c */
[----:B------:R-:W-:-:S04]  /*5910*/  IMAD.MOV.U32 R199, RZ, RZ, R77 ;  /* 0x000000ffffc77224 */ /* 0x000fc800078e004d */
[C---:B------:R-:W-:Y:S08]  /*5920*/  HMMA.16816.F32 R92, R36.reuse, R50, R68 ;  /* 0x00000032245c723c */ /* 0x040ff00000001844 */
[----:B------:R-:W-:Y:S01]  /*5930*/  HMMA.16816.F32 R36, R36, R46, R64 ;  /* 0x0000002e2424723c */ /* 0x000fe20000001840 */
[----:B------:R-:W-:-:S04]  /*5940*/  NOP ;  /* 0x0000000000007918 */ /* 0x000fc80000000000 */
[----:B------:R-:W-:-:S15]  /*5950*/  @!P2 BRA `(.L_x_1) ;  /* 0xffffffb40098a947 */ /* 0x000fde000383ffff */
.L_x_0:
[----:B------:R-:W-:Y:S01]  /*5960*/  ISETP.NE.U32.AND P0, PT, R9, RZ, PT ;  /* 0x000000ff0900720c */ /* 0x000fe20003f05070 */
[----:B------:R-:W-:Y:S01]  /*5970*/  IMAD.SHL.U32 R8, R0, 0x8, RZ ;  /* 0x0000000800087824 */ /* 0x000fe200078e00ff */
[----:B------:R-:W-:Y:S01]  /*5980*/  SHF.R.U32.HI R9, RZ, 0x1, R5 ;  /* 0x00000001ff097819 */ /* 0x000fe20000011605 */
[C---:B------:R-:W-:Y:S01]  /*5990*/  FMUL R5, R198.reuse, 8388608 ;  /* 0x4b000000c6057820 */ /* 0x040fe20000400000 */
[----:B------:R-:W-:Y:S01]  /*59a0*/  FSETP.GEU.AND P3, PT, R198, 1.175494350822287508e-38, PT ;  /* 0x00800000c600780b */ /* 0x000fe20003f6e000 */
[----:B------:R-:W-:Y:S01]  /*59b0*/  IMAD.SHL.U32 R24, R0, 0x4, RZ ;  /* 0x0000000400187824 */ /* 0x000fe200078e00ff */
[----:B------:R-:W-:Y:S01]  /*59c0*/  LOP3.LUT R10, R10, 0x1c, R0, 0xf8, !PT ;  /* 0x0000001c0a0a7812 */ /* 0x000fe200078ef800 */
[----:B------:R-:W-:Y:S01]  /*59d0*/  BAR.SYNC.DEFER_BLOCKING 0x0 ;  /* 0x0000000000007b1d */ /* 0x000fe20000010000 */
[----:B------:R-:W-:Y:S02]  /*59e0*/  SEL R7, RZ, 0x240, !P0 ;  /* 0x00000240ff077807 */ /* 0x000fe40004000000 */
[----:B------:R-:W-:-:S02]  /*59f0*/  FSETP.GT.AND P2, PT, |R197|, 8.50705917302346158658e+37, PT ;  /* 0x7e800000c500780b */ /* 0x000fc40003f44200 */
[----:B------:R-:W-:Y:S01]  /*5a00*/  FSEL R26, R5, R198, !P3 ;  /* 0x000000c6051a7208 */ /* 0x000fe20005800000 */
[----:B------:R-:W0:Y:S01]  /*5a10*/  LDCU.64 UR4, c[0x0][0x3e0] ;  /* 0x00007c00ff0477ac */ /* 0x000e220008000a00 */
[----:B------:R-:W-:Y:S01]  /*5a20*/  LOP3.LUT R23, R10, R7, RZ, 0x3c, !PT ;  /* 0x000000070a177212 */ /* 0x000fe200078e3cff */
[C---:B------:R-:W-:Y:S01]  /*5a30*/  IMAD.SHL.U32 R7, R0.reuse, 0x20, RZ ;  /* 0x0000002000077824 */ /* 0x040fe200078e00ff */
[C---:B------:R-:W-:Y:S02]  /*5a40*/  FSETP.GEU.AND P4, PT, |R197|.reuse, 1.175494350822287508e-38, PT ;  /* 0x00800000c500780b */ /* 0x040fe40003f8e200 */
[----:B------:R-:W-:Y:S02]  /*5a50*/  LOP3.LUT P0, RZ, R0, 0xe0, RZ, 0xc0, !PT ;  /* 0x000000e000ff7812 */ /* 0x000fe4000780c0ff */
[----:B------:R-:W-:Y:S01]  /*5a60*/  SHF.R.U32.HI R10, RZ, 0x1, R0 ;  /* 0x00000001ff0a7819 */ /* 0x000fe20000011600 */
[----:B------:R-:W-:Y:S01]  /*5a70*/  VIADD R0, R26, 0xc0cafb0d ;  /* 0xc0cafb0d1a007836 */ /* 0x000fe20000000000 */
[----:B------:R-:W-:Y:S01]  /*5a80*/  LOP3.LUT R11, R8, 0x38, RZ, 0xc0, !PT ;  /* 0x00000038080b7812 */ /* 0x000fe200078ec0ff */
[C---:B------:R-:W-:Y:S01]  /*5a90*/  FMUL R8, R197.reuse, 8388608 ;  /* 0x4b000000c5087820 */ /* 0x040fe20000400000 */
[----:B------:R-:W-:Y:S01]  /*5aa0*/  FSETP.GEU.AND P1, PT, R197, 1.175494350822287508e-38, PT ;  /* 0x00800000c500780b */ /* 0x000fe20003f2e000 */
[----:B------:R-:W-:Y:S01]  /*5ab0*/  @P2 FMUL R39, R39, 0.25 ;  /* 0x3e80000027272820 */ /* 0x000fe20000400000 */
[----:B------:R-:W-:Y:S01]  /*5ac0*/  LOP3.LUT R7, R7, 0x300, RZ, 0xc0, !PT ;  /* 0x0000030007077812 */ /* 0x000fe200078ec0ff */
[----:B------:R-:W-:Y:S01]  /*5ad0*/  @P2 FMUL R38, R38, 0.25 ;  /* 0x3e80000026262820 */ /* 0x000fe20000400000 */
[----:B------:R-:W-:Y:S01]  /*5ae0*/  LOP3.LUT R5, R0, 0xff800000, RZ, 0xc0, !PT ;  /* 0xff80000000057812 */ /* 0x000fe200078ec0ff */
[----:B------:R-:W-:Y:S01]  /*5af0*/  @P2 FMUL R95, R95, 0.25 ;  /* 0x3e8000005f5f2820 */ /* 0x000fe20000400000 */
[----:B------:R-:W-:Y:S01]  /*5b00*/  FSEL R28, R8, R197, !P1 ;  /* 0x000000c5081c7208 */ /* 0x000fe20004800000 */
[----:B------:R-:W-:Y:S01]  /*5b10*/  @P2 FMUL R197, R197, 0.25 ;  /* 0x3e800000c5c52820 */ /* 0x000fe20000400000 */
[----:B------:R-:W-:Y:S01]  /*5b20*/  LOP3.LUT R12, R10, 0x4, RZ, 0xc0, !PT ;  /* 0x000000040a0c7812 */ /* 0x000fe200078ec0ff */
[----:B------:R-:W-:Y:S01]  /*5b30*/  @P2 FMUL R94, R94, 0.25 ;  /* 0x3e8000005e5e2820 */ /* 0x000fe20000400000 */
[----:B------:R-:W-:Y:S01]  /*5b40*/  LOP3.LUT R10, R7, 0xfc, R24, 0xf8, !PT ;  /* 0x000000fc070a7812 */ /* 0x000fe200078ef818 */
[----:B------:R-:W-:Y:S01]  /*5b50*/  @!P4 FMUL R197, R197, 16777216 ;  /* 0x4b800000c5c5c820 */ /* 0x000fe20000400000 */
[----:B------:R-:W-:Y:S01]  /*5b60*/  FSEL R0, RZ, -23, P3 ;  /* 0xc1b80000ff007808 */ /* 0x000fe20001800000 */
[----:B------:R-:W-:Y:S01]  /*5b70*/  @P2 FMUL R55, R55, 0.25 ;  /* 0x3e80000037372820 */ /* 0x000fe20000400000 */
[----:B------:R-:W-:Y:S01]  /*5b80*/  I2FP.F32.S32 R7, R5 ;  /* 0x0000000500077245 */ /* 0x000fe20000201400 */
[----:B------:R-:W-:Y:S01]  /*5b90*/  @P2 FMUL R54, R54, 0.25 ;  /* 0x3e80000036362820 */ /* 0x000fe20000400000 */
[C---:B------:R-:W-:Y:S01]  /*5ba0*/  FSETP.GT.AND P3, PT, |R198|.reuse, 8.50705917302346158658e+37, PT ;  /* 0x7e800000c600780b */ /* 0x040fe20003f64200 */
[----:B------:R-:W-:Y:S01]  /*5bb0*/  @P2 FMUL R83, R83, 0.25 ;  /* 0x3e80000053532820 */ /* 0x000fe20000400000 */
[----:B------:R-:W-:Y:S01]  /*5bc0*/  FSETP.GEU.AND P5, PT, |R198|, 1.175494350822287508e-38, PT ;  /* 0x00800000c600780b */ /* 0x000fe20003fae200 */
[----:B------:R-:W-:Y:S01]  /*5bd0*/  FFMA.FTZ R0, R7, 1.1920928955078125e-07, R0 ;  /* 0x3400000007007823 */ /* 0x000fe20000010000 */
[----:B------:R-:W-:Y:S01]  /*5be0*/  @P2 FMUL R82, R82, 0.25 ;  /* 0x3e80000052522820 */ /* 0x000fe20000400000 */
[----:B------:R-:W1:Y:S01]  /*5bf0*/  MUFU.RCP R7, R197 ;  /* 0x000000c500077308 */ /* 0x000e620000001000 */
[----:B------:R-:W-:Y:S01]  /*5c00*/  @!P4 FMUL R39, R39, 16777216 ;  /* 0x4b8000002727c820 */ /* 0x000fe20000400000 */
[----:B------:R-:W-:Y:S01]  /*5c10*/  @!P4 FMUL R38, R38, 16777216 ;  /* 0x4b8000002626c820 */ /* 0x000fe20000400000 */
[----:B------:R-:W-:Y:S01]  /*5c20*/  @!P4 FMUL R95, R95, 16777216 ;  /* 0x4b8000005f5fc820 */ /* 0x000fe20000400000 */
[----:B------:R-:W-:Y:S01]  /*5c30*/  @!P4 FMUL R94, R94, 16777216 ;  /* 0x4b8000005e5ec820 */ /* 0x000fe20000400000 */
[----:B------:R-:W-:Y:S01]  /*5c40*/  @!P4 FMUL R55, R55, 16777216 ;  /* 0x4b8000003737c820 */ /* 0x000fe20000400000 */
[----:B------:R-:W-:Y:S01]  /*5c50*/  @!P4 FMUL R54, R54, 16777216 ;  /* 0x4b8000003636c820 */ /* 0x000fe20000400000 */
[----:B------:R-:W-:Y:S01]  /*5c60*/  @!P4 FMUL R83, R83, 16777216 ;  /* 0x4b8000005353c820 */ /* 0x000fe20000400000 */
[----:B------:R-:W-:Y:S01]  /*5c70*/  @P3 FMUL R198, R198, 0.25 ;  /* 0x3e800000c6c63820 */ /* 0x000fe20000400000 */
[----:B------:R-:W-:Y:S01]  /*5c80*/  @!P4 FMUL R82, R82, 16777216 ;  /* 0x4b8000005252c820 */ /* 0x000fe20000400000 */
[----:B------:R-:W-:Y:S01]  /*5c90*/  IADD3 R27, PT, PT, R12, UR6, R11 ;  /* 0x000000060c1b7c10 */ /* 0x000fe2000fffe00b */
[----:B------:R-:W-:Y:S01]  /*5ca0*/  @P3 FMUL R53, R53, 0.25 ;  /* 0x3e80000035353820 */ /* 0x000fe20000400000 */
[----:B------:R-:W-:Y:S01]  /*5cb0*/  @!P5 FMUL R198, R198, 16777216 ;  /* 0x4b800000c6c6d820 */ /* 0x000fe20000400000 */
[----:B------:R-:W-:Y:S01]  /*5cc0*/  LOP3.LUT R25, R10, R9, RZ, 0x3c, !PT ;  /* 0x000000090a197212 */ /* 0x000fe200078e3cff */
[----:B------:R-:W-:Y:S01]  /*5cd0*/  @P3 FMUL R52, R52, 0.25 ;  /* 0x3e80000034343820 */ /* 0x000fe20000400000 */
[----:B------:R-:W-:Y:S01]  /*5ce0*/  @P3 FMUL R81, R81, 0.25 ;  /* 0x3e80000051513820 */ /* 0x000fe20000400000 */
[----:B------:R-:W-:Y:S01]  /*5cf0*/  @P3 FMUL R80, R80, 0.25 ;  /* 0x3e80000050503820 */ /* 0x000fe20000400000 */
[C---:B-1----:R-:W-:Y:S01]  /*5d00*/  FMUL R8, R7.reuse, R39 ;  /* 0x0000002707087220 */ /* 0x042fe20000400000 */
[C---:B------:R-:W-:Y:S01]  /*5d10*/  FMUL R9, R7.reuse, R38 ;  /* 0x0000002607097220 */ /* 0x040fe20000400000 */
[C---:B------:R-:W-:Y:S01]  /*5d20*/  FMUL R12, R7.reuse, R95 ;  /* 0x0000005f070c7220 */ /* 0x040fe20000400000 */
[C---:B------:R-:W-:Y:S01]  /*5d30*/  FMUL R13, R7.reuse, R94 ;  /* 0x0000005e070d7220 */ /* 0x040fe20000400000 */
[C---:B------:R-:W-:Y:S01]  /*5d40*/  FMUL R15, R7.reuse, R55 ;  /* 0x00000037070f7220 */ /* 0x040fe20000400000 */
[C---:B------:R-:W-:Y:S01]  /*5d50*/  FMUL R16, R7.reuse, R54 ;  /* 0x0000003607107220 */ /* 0x040fe20000400000 */
[C---:B------:R-:W-:Y:S01]  /*5d60*/  FMUL R19, R7.reuse, R83 ;  /* 0x0000005307137220 */ /* 0x040fe20000400000 */
[----:B------:R-:W-:Y:S01]  /*5d70*/  FMUL R20, R7, R82 ;  /* 0x0000005207147220 */ /* 0x000fe20000400000 */
[----:B------:R-:W-:Y:S01]  /*5d80*/  @P3 FMUL R37, R37, 0.25 ;  /* 0x3e80000025253820 */ /* 0x000fe20000400000 */
[----:B------:R-:W1:Y:S01]  /*5d90*/  MUFU.RCP R7, R198 ;  /* 0x000000c600077308 */ /* 0x000e620000001000 */
[----:B------:R-:W-:Y:S01]  /*5da0*/  @P3 FMUL R36, R36, 0.25 ;  /* 0x3e80000024243820 */ /* 0x000fe20000400000 */
[----:B------:R-:W-:Y:S01]  /*5db0*/  @P3 FMUL R93, R93, 0.25 ;  /* 0x3e8000005d5d3820 */ /* 0x000fe20000400000 */
[----:B------:R-:W-:Y:S01]  /*5dc0*/  @P3 FMUL R92, R92, 0.25 ;  /* 0x3e8000005c5c3820 */ /* 0x000fe20000400000 */
[----:B------:R-:W-:Y:S01]  /*5dd0*/  @!P5 FMUL R53, R53, 16777216 ;  /* 0x4b8000003535d820 */ /* 0x000fe20000400000 */
[----:B------:R-:W-:Y:S01]  /*5de0*/  @!P5 FMUL R52, R52, 16777216 ;  /* 0x4b8000003434d820 */ /* 0x000fe20000400000 */
[----:B------:R-:W-:Y:S01]  /*5df0*/  @!P5 FMUL R81, R81, 16777216 ;  /* 0x4b8000005151d820 */ /* 0x000fe20000400000 */
[----:B------:R-:W-:Y:S01]  /*5e00*/  @!P5 FMUL R80, R80, 16777216 ;  /* 0x4b8000005050d820 */ /* 0x000fe20000400000 */
[----:B------:R-:W-:Y:S01]  /*5e10*/  @!P5 FMUL R37, R37, 16777216 ;  /* 0x4b8000002525d820 */ /* 0x000fe20000400000 */
[----:B------:R-:W-:Y:S01]  /*5e20*/  @!P5 FMUL R36, R36, 16777216 ;  /* 0x4b8000002424d820 */ /* 0x000fe20000400000 */
[----:B------:R-:W-:Y:S01]  /*5e30*/  @!P5 FMUL R93, R93, 16777216 ;  /* 0x4b8000005d5dd820 */ /* 0x000fe20000400000 */
[----:B------:R-:W-:Y:S01]  /*5e40*/  @!P5 FMUL R92, R92, 16777216 ;  /* 0x4b8000005c5cd820 */ /* 0x000fe20000400000 */
[----:B------:R-:W-:Y:S01]  /*5e50*/  F2FP.SATFINITE.E4M3.F32.PACK_AB_MERGE_C R12, R12, R13, RZ ;  /* 0x0000000d0c0c723e */ /* 0x000fe200048070ff */
[----:B------:R-:W-:Y:S01]  /*5e60*/  IMAD.IADD R5, R26, 0x1, -R5 ;  /* 0x000000011a057824 */ /* 0x000fe200078e0a05 */
[----:B------:R-:W-:Y:S01]  /*5e70*/  F2FP.SATFINITE.E4M3.F32.PACK_AB_MERGE_C R19, R19, R20, RZ ;  /* 0x000000141313723e */ /* 0x000fe200048070ff */
[----:B0-----:R-:W-:Y:S01]  /*5e80*/  UIMAD UR4, UR7, UR4, URZ ;  /* 0x00000004070472a4 */ /* 0x001fe2000f8e02ff */
[----:B------:R-:W-:Y:S01]  /*5e90*/  F2FP.SATFINITE.E4M3.F32.PACK_AB_MERGE_C R15, R15, R16, RZ ;  /* 0x000000100f0f723e */ /* 0x000fe200048070ff */
        /* <DEDUP_REMOVED lines=8> */
[----:B------:R-:W-:Y:S01]  /*5f20*/  F2FP.SATFINITE.E4M3.F32.PACK_AB_MERGE_C R21, R21, R22, RZ ;  /* 0x000000161515723e */ /* 0x000fe200048070ff */
[----:B------:R-:W-:Y:S01]  /*5f30*/  FADD R5, R5, -1 ;  /* 0xbf80000005057421 */ /* 0x000fe20000000000 */
[----:B------:R-:W-:-:S02]  /*5f40*/  F2FP.SATFINITE.E4M3.F32.PACK_AB_MERGE_C R17, R17, R18, RZ ;  /* 0x000000121111723e */ /* 0x000fc400048070ff */
[----:B------:R-:W-:Y:S02]  /*5f50*/  F2FP.SATFINITE.E4M3.F32.PACK_AB_MERGE_C R13, R10, R11, RZ ;  /* 0x0000000b0a0d723e */ /* 0x000fe400048070ff */
[----:B------:R-:W-:Y:S02]  /*5f60*/  F2FP.SATFINITE.E4M3.F32.PACK_AB_MERGE_C R7, R14, R7, RZ ;  /* 0x000000070e07723e */ /* 0x000fe400048070ff */
[----:B------:R-:W-:Y:S02]  /*5f70*/  LOP3.LUT R21, R21, 0xffff, RZ, 0xc0, !PT ;  /* 0x0000ffff15157812 */ /* 0x000fe400078ec0ff */
[----:B------:R-:W-:Y:S02]  /*5f80*/  LOP3.LUT R10, R17, 0xffff, RZ, 0xc0, !PT ;  /* 0x0000ffff110a7812 */ /* 0x000fe400078ec0ff */
[----:B------:R-:W-:Y:S02]  /*5f90*/  LOP3.LUT R19, R19, 0xffff, RZ, 0xc0, !PT ;  /* 0x0000ffff13137812 */ /* 0x000fe400078ec0ff */
[----:B------:R-:W-:-:S02]  /*5fa0*/  LOP3.LUT R18, R15, 0xffff, RZ, 0xc0, !PT ;  /* 0x0000ffff0f127812 */ /* 0x000fc400078ec0ff */
[----:B------:R-:W-:Y:S02]  /*5fb0*/  LOP3.LUT R20, R7, 0xffff, RZ, 0xc0, !PT ;  /* 0x0000ffff07147812 */ /* 0x000fe400078ec0ff */
[----:B------:R-:W-:Y:S02]  /*5fc0*/  LOP3.LUT R22, R12, 0xffff, RZ, 0xc0, !PT ;  /* 0x0000ffff0c167812 */ /* 0x000fe400078ec0ff */
[--C-:B------:R-:W-:Y:S02]  /*5fd0*/  PRMT R11, R21, 0x3340, R10.reuse ;  /* 0x00003340150b7816 */ /* 0x100fe4000000000a */
[----:B------:R-:W-:Y:S02]  /*5fe0*/  SHF.R.U32.HI R7, RZ, 0x8, R21 ;  /* 0x00000008ff077819 */ /* 0x000fe40000011615 */
[----:B------:R-:W-:Y:S02]  /*5ff0*/  SHF.R.U32.HI R10, RZ, 0x8, R10 ;  /* 0x00000008ff0a7819 */ /* 0x000fe4000001160a */
[----:B------:R-:W-:-:S02]  /*6000*/  PRMT R16, R22, 0x3340, R1 ;  /* 0x0000334016107816 */ /* 0x000fc40000000001 */
[----:B------:R-:W-:Y:S02]  /*6010*/  PRMT R15, R19, 0x3340, R18 ;  /* 0x00003340130f7816 */ /* 0x000fe40000000012 */
[----:B------:R-:W-:Y:S02]  /*6020*/  LOP3.LUT R10, R10, 0xffff, RZ, 0xc0, !PT ;  /* 0x0000ffff0a0a7812 */ /* 0x000fe400078ec0ff */
[----:B------:R-:W-:Y:S02]  /*6030*/  LOP3.LUT R7, R7, 0xffff, RZ, 0xc0, !PT ;  /* 0x0000ffff07077812 */ /* 0x000fe400078ec0ff */
[----:B------:R-:W-:Y:S02]  /*6040*/  PRMT R17, R15, 0x5410, R16 ;  /* 0x000054100f117816 */ /* 0x000fe40000000010 */
[----:B------:R-:W-:Y:S02]  /*6050*/  PRMT R14, R20, 0x3340, R1 ;  /* 0x00003340140e7816 */ /* 0x000fe40000000001 */
[----:B------:R-:W-:-:S02]  /*6060*/  F2FP.SATFINITE.E4M3.F32.PACK_AB_MERGE_C R12, R8, R9, RZ ;  /* 0x00000009080c723e */ /* 0x000fc400048070ff */
[----:B------:R-:W-:Y:S01]  /*6070*/  PRMT R15, R7, 0x3340, R10 ;  /* 0x00003340070f7816 */ /* 0x000fe2000000000a */
[----:B------:R-:W-:Y:S01]  /*6080*/  VIADD R7, R28, 0xc0cafb0d ;  /* 0xc0cafb0d1c077836 */ /* 0x000fe20000000000 */
[----:B------:R-:W-:Y:S02]  /*6090*/  SHF.R.U32.HI R9, RZ, 0x8, R20 ;  /* 0x00000008ff097819 */ /* 0x000fe40000011614 */
[----:B------:R-:W-:Y:S01]  /*60a0*/  PRMT R14, R11, 0x5410, R14 ;  /* 0x000054100b0e7816 */ /* 0x000fe2000000000e */
[----:B------:R-:W0:Y:S01]  /*60b0*/  LDC R20, c[0x0][0x3e8] ;  /* 0x0000fa00ff147b82 */ /* 0x000e220000000800 */
[----:B------:R-:W-:Y:S02]  /*60c0*/  LOP3.LUT R11, R9, 0xffff, RZ, 0xc0, !PT ;  /* 0x0000ffff090b7812 */ /* 0x000fe400078ec0ff */
[----:B------:R-:W-:Y:S02]  /*60d0*/  LOP3.LUT R9, R7, 0xff800000, RZ, 0xc0, !PT ;  /* 0xff80000007097812 */ /* 0x000fe400078ec0ff */
[----:B------:R-:W-:-:S02]  /*60e0*/  SHF.R.U32.HI R8, RZ, 0x8, R19 ;  /* 0x00000008ff087819 */ /* 0x000fc40000011613 */
[----:B------:R-:W-:Y:S01]  /*60f0*/  SHF.R.U32.HI R10, RZ, 0x8, R18 ;  /* 0x00000008ff0a7819 */ /* 0x000fe20000011612 */
[----:B------:R-:W-:Y:S01]  /*6100*/  IMAD.IADD R7, R28, 0x1, -R9 ;  /* 0x000000011c077824 */ /* 0x000fe200078e0a09 */
[----:B------:R-:W-:Y:S02]  /*6110*/  LOP3.LUT R19, R8, 0xffff, RZ, 0xc0, !PT ;  /* 0x0000ffff08137812 */ /* 0x000fe400078ec0ff */
[----:B------:R-:W-:Y:S02]  /*6120*/  SHF.R.U32.HI R8, RZ, 0x8, R22 ;  /* 0x00000008ff087819 */ /* 0x000fe40000011616 */
[----:B------:R-:W-:Y:S01]  /*6130*/  PRMT R16, R11, 0x3340, R2 ;  /* 0x000033400b107816 */ /* 0x000fe20000000002 */
[----:B------:R-:W-:Y:S01]  /*6140*/  FADD R11, R7, -1 ;  /* 0xbf800000070b7421 */ /* 0x000fe20000000000 */
[----:B------:R-:W-:Y:S02]  /*6150*/  LOP3.LUT R10, R10, 0xffff, RZ, 0xc0, !PT ;  /* 0x0000ffff0a0a7812 */ /* 0x000fe400078ec0ff */
[----:B------:R-:W-:-:S02]  /*6160*/  LOP3.LUT R7, R8, 0xffff, RZ, 0xc0, !PT ;  /* 0x0000ffff08077812 */ /* 0x000fc400078ec0ff */
[----:B------:R-:W-:Y:S02]  /*6170*/  LOP3.LUT R13, R13, 0xffff, RZ, 0xc0, !PT ;  /* 0x0000ffff0d0d7812 */ /* 0x000fe400078ec0ff */
[----:B------:R-:W-:Y:S01]  /*6180*/  PRMT R19, R19, 0x3340, R10 ;  /* 0x0000334013137816 */ /* 0x000fe2000000000a */
[----:B------:R-:W-:Y:S01]  /*6190*/  IMAD.MOV.U32 R10, RZ, RZ, 0x3dc6b27f ;  /* 0x3dc6b27fff0a7424 */ /* 0x000fe200078e00ff */
[----:B------:R-:W-:Y:S01]  /*61a0*/  PRMT R18, R7, 0x3340, R2 ;  /* 0x0000334007127816 */ /* 0x000fe20000000002 */
[----:B0-----:R-:W-:Y:S01]  /*61b0*/  IMAD R3, R3, R20, RZ ;  /* 0x0000001403037224 */ /* 0x001fe200078e02ff */
[--C-:B------:R-:W-:Y:S01]  /*61c0*/  PRMT R14, R14, 0x4210, R13.reuse ;  /* 0x000042100e0e7816 */ /* 0x100fe2000000000d */
[-C--:B------:R-:W-:Y:S01]  /*61d0*/  FFMA.FTZ R8, R5, R10.reuse, -0.16845393180847167969 ;  /* 0xbe2c7f3005087423 */ /* 0x080fe2000001000a */
[----:B------:R-:W-:Y:S01]  /*61e0*/  PRMT R16, R15, 0x5410, R16 ;  /* 0x000054100f107816 */ /* 0x000fe20000000010 */
[----:B------:R-:W-:Y:S01]  /*61f0*/  FFMA.FTZ R10, R11, R10, -0.16845393180847167969 ;  /* 0xbe2c7f300b0a7423 */ /* 0x000fe2000001000a */
[----:B------:R-:W-:Y:S01]  /*6200*/  LOP3.LUT R12, R12, 0xffff, RZ, 0xc0, !PT ;  /* 0x0000ffff0c0c7812 */ /* 0x000fe200078ec0ff */
[----:B------:R0:W-:Y:S01]  /*6210*/  STS [R23+UR6], R14 ;  /* 0x0000000e17007988 */ /* 0x0001e20008000806 */
[----:B------:R-:W-:Y:S01]  /*6220*/  PRMT R19, R19, 0x5410, R18 ;  /* 0x0000541013137816 */ /* 0x000fe20000000012 */
[----:B------:R-:W-:Y:S01]  /*6230*/  FFMA.FTZ R8, R5, R8, 0.1716887056827545166 ;  /* 0x3e2fcf2a05087423 */ /* 0x000fe20000010008 */
[----:B------:R-:W-:Y:S01]  /*6240*/  PRMT R16, R16, 0x5210, R13 ;  /* 0x0000521010107816 */ /* 0x000fe2000000000d */
[----:B------:R-:W-:Y:S01]  /*6250*/  FFMA.FTZ R10, R11, R10, 0.1716887056827545166 ;  /* 0x3e2fcf2a0b0a7423 */ /* 0x000fe2000001000a */
[----:B------:R-:W-:Y:S01]  /*6260*/  LOP3.LUT R7, R23, 0x20, RZ, 0x3c, !PT ;  /* 0x0000002017077812 */ /* 0x000fe200078e3cff */
[----:B------:R-:W-:Y:S01]  /*6270*/  FFMA.FTZ R8, R5, R8, -0.17900948226451873779 ;  /* 0xbe374e4305087423 */ /* 0x000fe20000010008 */
[----:B------:R-:W-:Y:S01]  /*6280*/  ISETP.GE.U32.AND P2, PT, R26, 0x7f800000, PT ;  /* 0x7f8000001a00780c */ /* 0x000fe20003f46070 */
[----:B------:R-:W-:Y:S01]  /*6290*/  STS [R23+UR6+0x80], R16 ;  /* 0x0000801017007988 */ /* 0x000fe20008000806 */
[----:B------:R-:W-:Y:S01]  /*62a0*/  FFMA.FTZ R10, R11, R10, -0.17900948226451873779 ;  /* 0xbe374e430b0a7423 */ /* 0x000fe2000001000a */
[--C-:B0-----:R-:W-:Y:S01]  /*62b0*/  PRMT R14, R17, 0x4210, R12.reuse ;  /* 0x00004210110e7816 */ /* 0x101fe2000000000c */
[----:B------:R-:W-:Y:S01]  /*62c0*/  FFMA.FTZ R8, R5, R8, 0.20512372255325317383 ;  /* 0x3e520bf405087423 */ /* 0x000fe20000010008 */
[----:B------:R-:W-:Y:S01]  /*62d0*/  PRMT R12, R19, 0x5210, R12 ;  /* 0x00005210130c7816 */ /* 0x000fe2000000000c */
[----:B------:R-:W-:Y:S01]  /*62e0*/  FFMA.FTZ R10, R11, R10, 0.20512372255325317383 ;  /* 0x3e520bf40b0a7423 */ /* 0x000fe2000001000a */
[----:B------:R-:W0:Y:S01]  /*62f0*/  LDC.64 R18, c[0x0][0x398] ;  /* 0x0000e600ff127b82 */ /* 0x000e220000000a00 */
[----:B------:R-:W-:Y:S01]  /*6300*/  STS [R7+UR6+0x100], R14 ;  /* 0x0001000e07007988 */ /* 0x000fe20008000806 */
[----:B------:R-:W-:Y:S01]  /*6310*/  FFMA.FTZ R8, R5, R8, -0.24046532809734344482 ;  /* 0xbe763c8b05087423 */ /* 0x000fe20000010008 */
[----:B------:R-:W-:Y:S01]  /*6320*/  FFMA.FTZ R10, R11, R10, -0.24046532809734344482 ;  /* 0xbe763c8b0b0a7423 */ /* 0x000fe2000001000a */
[----:B------:R-:W-:Y:S01]  /*6330*/  ISETP.GE.U32.AND P3, PT, R28, 0x7f800000, PT ;  /* 0x7f8000001c00780c */ /* 0x000fe20003f66070 */
[----:B------:R1:W-:Y:S01]  /*6340*/  STS [R7+UR6+0x180], R12 ;  /* 0x0001800c07007988 */ /* 0x0003e20008000806 */
[----:B------:R-:W-:Y:S01]  /*6350*/  FFMA.FTZ R8, R5, R8, 0.28857114911079406738 ;  /* 0x3e93bf9905087423 */ /* 0x000fe20000010008 */
[----:B------:R-:W-:Y:S01]  /*6360*/  FFMA.FTZ R10, R11, R10, 0.28857114911079406738 ;  /* 0x3e93bf990b0a7423 */ /* 0x000fe2000001000a */
[----:B------:R-:W-:Y:S01]  /*6370*/  IMAD R13, R4, R20, RZ ;  /* 0x00000014040d7224 */ /* 0x000fe200078e02ff */
[----:B------:R-:W-:Y:S01]  /*6380*/  BAR.SYNC.DEFER_BLOCKING 0x0 ;  /* 0x0000000000007b1d */ /* 0x000fe20000010000 */
[----:B------:R-:W-:Y:S01]  /*6390*/  FFMA.FTZ R8, R5, R8, -0.36067417263984680176 ;  /* 0xbeb8aa4905087423 */ /* 0x000fe20000010008 */
[----:B------:R-:W-:Y:S01]  /*63a0*/  FFMA.FTZ R10, R11, R10, -0.36067417263984680176 ;  /* 0xbeb8aa490b0a7423 */ /* 0x000fe2000001000a */
[----:B------:R-:W-:-:S02]  /*63b0*/  LOP3.LUT R6, R6, 0x78, RZ, 0xc0, !PT ;  /* 0x0000007806067812 */ /* 0x000fc400078ec0ff */
[----:B------:R-:W-:Y:S01]  /*63c0*/  FFMA.FTZ R8, R5, R8, 0.48089820146560668945 ;  /* 0x3ef6384a05087423 */ /* 0x000fe20000010008 */
[----:B------:R-:W-:Y:S01]  /*63d0*/  FFMA.FTZ R10, R11, R10, 0.48089820146560668945 ;  /* 0x3ef6384a0b0a7423 */ /* 0x000fe2000001000a */
[----:B-1----:R-:W-:Y:S01]  /*63e0*/  FSEL R7, RZ, -23, P1 ;  /* 0xc1b80000ff077808 */ /* 0x002fe20000800000 */
[----:B------:R-:W1:Y:S01]  /*63f0*/  LDC.64 R22, c[0x0][0x3a0] ;  /* 0x0000e800ff167b82 */ /* 0x000e620000000a00 */
[----:B------:R-:W-:Y:S01]  /*6400*/  FFMA.FTZ R8, R5, R8, -0.72134751081466674805 ;  /* 0xbf38aa3b05087423 */ /* 0x000fe20000010008 */
[----:B------:R-:W-:Y:S01]  /*6410*/  FFMA.FTZ R10, R11, R10, -0.72134751081466674805 ;  /* 0xbf38aa3b0b0a7423 */ /* 0x000fe2000001000a */
[----:B------:R-:W-:Y:S02]  /*6420*/  FSETP.NEU.AND P1, PT, R26, RZ, PT ;  /* 0x000000ff1a00720b */ /* 0x000fe40003f2d000 */
[----:B------:R-:W-:Y:S01]  /*6430*/  FMUL R8, R5, R8 ;  /* 0x0000000805087220 */ /* 0x000fe20000400000 */
[----:B------:R-:W-:Y:S01]  /*6440*/  FMUL R12, R11, R10 ;  /* 0x0000000a0b0c7220 */ /* 0x000fe20000400000 */
[----:B------:R-:W-:Y:S01]  /*6450*/  I2FP.F32.S32 R10, R9 ;  /* 0x00000009000a7245 */ /* 0x000fe20000201400 */
[----:B------:R-:W-:-:S02]  /*6460*/  @P3 IMAD.MOV.U32 R9, RZ, RZ, 0x7f800000 ;  /* 0x7f800000ff093424 */ /* 0x000fc400078e00ff */
[----:B------:R-:W-:Y:S01]  /*6470*/  FMUL R8, R5, R8 ;  /* 0x0000000805087220 */ /* 0x000fe20000400000 */
[----:B------:R-:W-:Y:S01]  /*6480*/  FMUL R12, R11, R12 ;  /* 0x0000000c0b0c7220 */ /* 0x000fe20000400000 */
[----:B------:R-:W-:Y:S01]  /*6490*/  LOP3.LUT R24, R24, 0x40, RZ, 0xc0, !PT ;  /* 0x0000004018187812 */ /* 0x000fe200078ec0ff */
[----:B------:R-:W-:Y:S01]  /*64a0*/  FFMA.FTZ R7, R10, 1.1920928955078125e-07, R7 ;  /* 0x340000000a077823 */ /* 0x000fe20000010007 */
[----:B------:R-:W-:Y:S01]  /*64b0*/  FFMA.FTZ R5, R5, 1.4426950216293334961, R8 ;  /* 0x3fb8aa3b05057823 */ /* 0x000fe20000010008 */
[----:B------:R-:W-:Y:S01]  /*64c0*/  FFMA.FTZ R12, R11, 1.4426950216293334961, R12 ;  /* 0x3fb8aa3b0b0c7823 */ /* 0x000fe2000001000c */
[----:B------:R-:W-:Y:S01]  /*64d0*/  @P2 IMAD.MOV.U32 R8, RZ, RZ, 0x7f800000 ;  /* 0x7f800000ff082424 */ /* 0x000fe200078e00ff */
[----:B------:R-:W2:Y:S01]  /*64e0*/  LDS R25, [R25+UR6] ;  /* 0x0000000619197984 */ /* 0x000ea20008000800 */
[----:B------:R-:W-:Y:S01]  /*64f0*/  FADD R0, R0, R5 ;  /* 0x0000000500007221 */ /* 0x000fe20000000000 */
[----:B------:R-:W-:Y:S02]  /*6500*/  IMAD R5, R2, UR5, RZ ;  /* 0x0000000502057c24 */ /* 0x000fe4000f8e02ff */
[----:B------:R-:W-:Y:S01]  /*6510*/  FADD R7, R7, R12 ;  /* 0x0000000c07077221 */ /* 0x000fe20000000000 */
[----:B------:R-:W-:Y:S01]  /*6520*/  USHF.R.S32.HI UR5, URZ, 0x1f, UR4 ;  /* 0x0000001fff057899 */ /* 0x000fe20008011404 */
[----:B------:R-:W-:Y:S01]  /*6530*/  @P2 FFMA.FTZ R0, R26, R8, +INF ;  /* 0x7f8000001a002423 */ /* 0x000fe20000010008 */
[----:B------:R-:W-:Y:S01]  /*6540*/  @P3 FFMA.FTZ R7, R28, R9, +INF ;  /* 0x7f8000001c073423 */ /* 0x000fe20000010009 */
[----:B0-----:R-:W-:Y:S01]  /*6550*/  IADD3 R10, P4, P5, R5, UR4, R18 ;  /* 0x00000004050a7c10 */ /* 0x001fe2000fd9e012 */
[C---:B------:R-:W-:Y:S01]  /*6560*/  IMAD R9, R20.reuse, 0x8, R3 ;  /* 0x0000000814097824 */ /* 0x040fe200078e0203 */
[----:B------:R-:W-:Y:S01]  /*6570*/  SHF.R.S32.HI R8, RZ, 0x1f, R5 ;  /* 0x0000001fff087819 */ /* 0x000fe20000011405 */
[----:B------:R-:W0:Y:S01]  /*6580*/  LDCU UR4, c[0x0][0x3ec] ;  /* 0x00007d80ff0477ac */ /* 0x000e220008000800 */
[-C--:B------:R-:W-:Y:S01]  /*6590*/  IADD3 R4, P3, PT, R3, R10.reuse, RZ ;  /* 0x0000000a03047210 */ /* 0x080fe20007f7e0ff */
[----:B------:R-:W-:Y:S01]  /*65a0*/  IMAD R11, R20, 0x8, R9 ;  /* 0x00000008140b7824 */ /* 0x000fe200078e0209 */
[----:B------:R-:W-:Y:S01]  /*65b0*/  IADD3.X R14, PT, PT, R8, UR5, R19, P4, P5 ;  /* 0x00000005080e7c10 */ /* 0x000fe2000a7ea413 */
[----:B------:R-:W-:Y:S01]  /*65c0*/  IMAD.IADD R24, R24, 0x1, R27 ;  /* 0x0000000118187824 */ /* 0x000fe200078e021b */
[----:B------:R-:W-:-:S02]  /*65d0*/  IADD3 R8, P4, PT, R9, R10, RZ ;  /* 0x0000000a09087210 */ /* 0x000fc40007f9e0ff */
[----:B------:R-:W-:Y:S02]  /*65e0*/  IADD3 R12, P5, PT, R13, R10, RZ ;  /* 0x0000000a0d0c7210 */ /* 0x000fe40007fbe0ff */
[----:B------:R-:W-:Y:S02]  /*65f0*/  LEA.HI.X.SX32 R5, R3, R14, 0x1, P3 ;  /* 0x0000000e03057211 */ /* 0x000fe400018f0eff */
[----:B------:R-:W-:Y:S02]  /*6600*/  IADD3 R10, P3, PT, R11, R10, RZ ;  /* 0x0000000a0b0a7210 */ /* 0x000fe40007f7e0ff */
[-C--:B------:R-:W-:Y:S02]  /*6610*/  LEA.HI.X.SX32 R9, R9, R14.reuse, 0x1, P4 ;  /* 0x0000000e09097211 */ /* 0x080fe400020f0eff */
[-C--:B------:R-:W-:Y:S02]  /*6620*/  LEA.HI.X.SX32 R11, R11, R14.reuse, 0x1, P3 ;  /* 0x0000000e0b0b7211 */ /* 0x080fe400018f0eff */
[----:B------:R-:W-:Y:S01]  /*6630*/  LEA.HI.X.SX32 R13, R13, R14, 0x1, P5 ;  /* 0x0000000e0d0d7211 */ /* 0x000fe200028f0eff */
[----:B0-----:R-:W-:Y:S01]  /*6640*/  UIMAD UR4, UR7, UR4, URZ ;  /* 0x00000004070472a4 */ /* 0x001fe2000f8e02ff */
[----:B------:R-:W-:-:S02]  /*6650*/  FSETP.NEU.AND P2, PT, R28, RZ, PT ;  /* 0x000000ff1c00720b */ /* 0x000fc40003f4d000 */
[----:B------:R-:W-:Y:S01]  /*6660*/  FSEL R3, R0, -INF , P1 ;  /* 0xff80000000037808 */ /* 0x000fe20000800000 */
[----:B------:R-:W-:Y:S01]  /*6670*/  USHF.L.U32 UR7, UR4, 0x2, URZ ;  /* 0x0000000204077899 */ /* 0x000fe200080006ff */
[----:B------:R-:W-:Y:S01]  /*6680*/  FSEL R0, R7, -INF , P2 ;  /* 0xff80000007007808 */ /* 0x000fe20001000000 */
[----:B------:R-:W-:Y:S02]  /*6690*/  UIMAD.WIDE UR4, UR4, 0x4, URZ ;  /* 0x00000004040478a5 */ /* 0x000fe4000f8e02ff */
[----:B------:R-:W-:Y:S01]  /*66a0*/  FFMA R76, R3, 0.69314718246459960938, R76 ;  /* 0x3f317218034c7823 */ /* 0x000fe2000000004c */
[----:B------:R-:W-:Y:S02]  /*66b0*/  IMAD.SHL.U32 R3, R2, 0x4, RZ ;  /* 0x0000000402037824 */ /* 0x000fe400078e00ff */
[----:B------:R-:W-:Y:S01]  /*66c0*/  FFMA R77, R0, 0.69314718246459960938, R77 ;  /* 0x3f317218004d7823 */ /* 0x000fe2000000004d */
[----:B------:R-:W-:Y:S01]  /*66d0*/  IMAD.HI R0, R2, 0x4, RZ ;  /* 0x0000000402007827 */ /* 0x000fe200078e02ff */
[----:B--2---:R-:W-:-:S02]  /*66e0*/  PRMT R15, R25, 0x7770, RZ ;  /* 0x00007770190f7816 */ /* 0x004fc400000000ff */
[C---:B------:R-:W-:Y:S02]  /*66f0*/  PRMT R17, R25.reuse, 0x7771, RZ ;  /* 0x0000777119117816 */ /* 0x040fe400000000ff */
[C---:B------:R-:W-:Y:S01]  /*6700*/  PRMT R19, R25.reuse, 0x7772, RZ ;  /* 0x0000777219137816 */ /* 0x040fe200000000ff */
[----:B------:R0:W-:Y:S01]  /*6710*/  STG.E.U8 desc[UR10][R4.64], R15 ;  /* 0x0000000f04007986 */ /* 0x0001e2000c10110a */
[----:B------:R-:W-:Y:S02]  /*6720*/  PRMT R25, R25, 0x7773, RZ ;  /* 0x0000777319197816 */ /* 0x000fe400000000ff */
[----:B-1----:R-:W-:Y:S01]  /*6730*/  IADD3 R2, P1, P2, R3, UR7, R22 ;  /* 0x0000000703027c10 */ /* 0x002fe2000fa3e016 */
[----:B------:R0:W-:Y:S03]  /*6740*/  STG.E.U8 desc[UR10][R8.64], R17 ;  /* 0x0000001108007986 */ /* 0x0001e6000c10110a */
[----:B------:R-:W-:Y:S01]  /*6750*/  IADD3.X R3, PT, PT, R0, UR5, R23, P1, P2 ;  /* 0x0000000500037c10 */ /* 0x000fe20008fe4417 */
[----:B------:R0:W-:Y:S04]  /*6760*/  STG.E.U8 desc[UR10][R10.64], R19 ;  /* 0x000000130a007986 */ /* 0x0001e8000c10110a */
[----:B------:R0:W-:Y:S01]  /*6770*/  STG.E.U8 desc[UR10][R12.64], R25 ;  /* 0x000000190c007986 */ /* 0x0001e2000c10110a */
[----:B------:R-:W-:Y:S06]  /*6780*/  BAR.SYNC.DEFER_BLOCKING 0x0 ;  /* 0x0000000000007b1d */ /* 0x000fec0000010000 */
[----:B------:R0:W-:Y:S02]  /*6790*/  STS.64 [R6+UR6], R76 ;  /* 0x0000004c06007988 */ /* 0x0001e40008000a06 */
[----:B------:R-:W-:Y:S06]  /*67a0*/  BAR.SYNC.DEFER_BLOCKING 0x0 ;  /* 0x0000000000007b1d */ /* 0x000fec0000010000 */
[----:B------:R-:W-:Y:S05]  /*67b0*/  @P0 EXIT ;  /* 0x000000000000094d */ /* 0x000fea0003800000 */
[----:B0-----:R-:W0:Y:S04]  /*67c0*/  LDS R5, [R24] ;  /* 0x0000000018057984 */ /* 0x001e280000000800 */
[----:B0-----:R-:W-:Y:S01]  /*67d0*/  STG.E desc[UR10][R2.64], R5 ;  /* 0x0000000502007986 */ /* 0x001fe2000c10190a */
[----:B------:R-:W-:Y:S05]  /*67e0*/  EXIT ;  /* 0x000000000000794d */ /* 0x000fea0003800000 */
.L_x_2:
[----:B------:R-:W-:-:S00]  /*67f0*/  BRA `(.L_x_2) ;  /* 0xfffffffc00fc7947 */ /* 0x000fc0000383ffff */
[----:B------:R-:W-:-:S00]  /*6800*/  NOP ;  /* 0x0000000000007918 */ /* 0x000fc00000000000 */
[----:B------:R-:W-:-:S00]  /*6810*/  NOP ;  /* 0x0000000000007918 */ /* 0x000fc00000000000 */
[----:B------:R-:W-:-:S00]  /*6820*/  NOP ;  /* 0x0000000000007918 */ /* 0x000fc00000000000 */
[----:B------:R-:W-:-:S00]  /*6830*/  NOP ;  /* 0x0000000000007918 */ /* 0x000fc00000000000 */
[----:B------:R-:W-:-:S00]  /*6840*/  NOP ;  /* 0x0000000000007918 */ /* 0x000fc00000000000 */
[----:B------:R-:W-:-:S00]  /*6850*/  NOP ;  /* 0x0000000000007918 */ /* 0x000fc00000000000 */
[----:B------:R-:W-:-:S00]  /*6860*/  NOP ;  /* 0x0000000000007918 */ /* 0x000fc00000000000 */
[----:B------:R-:W-:-:S00]  /*6870*/  NOP ;  /* 0x0000000000007918 */ /* 0x000fc00000000000 */
.L_x_3:


//--------------------- .nv.global.init           --------------------------
	.section	.nv.global.init,"aw",@progbits
.nv.global.init:
	.type		_$_str,@object
	.size		_$_str,(.L_0 - _$_str)
_$_str:
        /*0000*/ 	.byte	0x5f, 0x5f, 0x43, 0x55, 0x44, 0x41, 0x5f, 0x46, 0x54, 0x5a, 0x00
.L_0:


//--------------------- .nv.shared.attn_fwd       --------------------------
	.section	.nv.shared.attn_fwd,"aw",@nobits
	.sectionflags	@""
	.align	16
	.zero		1024


//--------------------- .nv.shared.reserved.0     --------------------------
	.section	.nv.shared.reserved.0,"aw",@nobits
	.weak		__nv_reservedSMEM_offset_0_alias
	.size		__nv_reservedSMEM_offset_0_alias, 0, 64
	.other		__nv_reservedSMEM_offset_0_alias,@"STO_CUDA_RESERVED_SHARED STV_DEFAULT"
__nv_reservedSMEM_offset_0_alias:
	.zero		0
	.zero		64


//--------------------- .nv.constant0.attn_fwd    --------------------------
	.section	.nv.constant0.attn_fwd,"a",@progbits
	.sectionflags	@""
	.align	4
.nv.constant0.attn_fwd:
	.zero		1032


//--------------------- SYMBOLS --------------------------

	.type		.nv.reservedSmem.offset0,@object
	.size		.nv.reservedSmem.offset0,0x4
	.type		.nv.reservedSmem.cap,@object
	.size		.nv.reservedSmem.cap,0x4
